	.target	sm_90a

	.elftype	@"ET_EXEC"


//--------------------- .note.nv.tkinfo           --------------------------
	.section	.note.nv.tkinfo,"",@"SHT_NOTE"
	.sectionflags	@"SHF_NOTE_NV_TKINFO"
	.tkinfo
        /*0018*/ 	.word	0x00000002
        /*0030*/ 	.string	""
        /*0030*/ 	.string	"ptxas"
        /*0030*/ 	.string	"Cuda compilation tools, release 13.0, V13.0.88"
        /*0030*/ 	.string	"Build cuda_13.0.r13.0/compiler.36424714_0"
        /*0030*/ 	.string	"-arch sm_90a -m 64 "



//--------------------- .note.nv.cuinfo           --------------------------
	.section	.note.nv.cuinfo,"",@"SHT_NOTE"
	.sectionflags	@"SHF_NOTE_NV_CUINFO"
        /*0018*/ 	.short	0x0002
        /*001a*/ 	.short	0x005a
        /*001c*/ 	.short	0x0082
	.zero		2


//--------------------- .nv.info                  --------------------------
	.section	.nv.info,"",@"SHT_CUDA_INFO"
	.align	4


	//----- nvinfo : EIATTR_REGCOUNT
	.align		4
        /*0000*/ 	.byte	0x04, 0x2f
        /*0002*/ 	.short	(.L_15 - .L_14)
	.align		4
.L_14:
        /*0004*/ 	.word	index@(_ZN7cutlass13device_kernelINS_4gemm6kernel13GemmUniversalIN4cute5tupleIJiiiiEEENS1_10collective13CollectiveMmaINS1_34MainloopSm90TmaGmmaWarpSpecializedILi3ENS5_IJNS4_1CILi1EEESB_SB_EEENS1_35KernelTmaWarpSpecializedCooperativeEEENS5_IJNSA_ILi256EEESF_NSA_ILi128EEEEEEaNS5_IJlSB_lEEEaSI_NS4_8TiledMMAINS4_8MMA_AtomIJNS4_4SM904GMMA27MMA_64x256x32_S32S8S8_SS_TNEEEENS4_6LayoutINS5_IJNSA_ILi2EEESB_SB_EEENS5_IJSB_NSA_ILi0EEESS_EEEEENS5_IJNS4_10UnderscoreESV_SV_EEEEENS4_13SM90_TMA_LOADENS4_14ComposedLayoutINS4_7SwizzleILi3ELi4ELi3EEENS4_18smem_ptr_flag_bitsILi8EEENSP_INS5_IJNSA_ILi8EEESG_EEENS5_IJSG_SB_EEEEEEEvNS4_8identityESY_S18_vS19_EENS_8epilogue10collective6detail29Sm90TmaWarpSpecializedAdapterINS1C_15DefaultEpilogueIaSI_SI_NS1B_6thread17LinearCombinationIaLi1EiiLNS1G_9ScaleType4KindE0ELNS_15FloatRoundStyleE2EaEENS1_15EpilogueDefaultEEEEEvvEEEEvNT_6ParamsE)
        /*0008*/ 	.word	0x000000a8


	//----- nvinfo : EIATTR_FRAME_SIZE
	.align		4
.L_15:
        /*000c*/ 	.byte	0x04, 0x11
        /*000e*/ 	.short	(.L_17 - .L_16)
	.align		4
.L_16:
        /*0010*/ 	.word	index@(_ZN7cutlass13device_kernelINS_4gemm6kernel13GemmUniversalIN4cute5tupleIJiiiiEEENS1_10collective13CollectiveMmaINS1_34MainloopSm90TmaGmmaWarpSpecializedILi3ENS5_IJNS4_1CILi1EEESB_SB_EEENS1_35KernelTmaWarpSpecializedCooperativeEEENS5_IJNSA_ILi256EEESF_NSA_ILi128EEEEEEaNS5_IJlSB_lEEEaSI_NS4_8TiledMMAINS4_8MMA_AtomIJNS4_4SM904GMMA27MMA_64x256x32_S32S8S8_SS_TNEEEENS4_6LayoutINS5_IJNSA_ILi2EEESB_SB_EEENS5_IJSB_NSA_ILi0EEESS_EEEEENS5_IJNS4_10UnderscoreESV_SV_EEEEENS4_13SM90_TMA_LOADENS4_14ComposedLayoutINS4_7SwizzleILi3ELi4ELi3EEENS4_18smem_ptr_flag_bitsILi8EEENSP_INS5_IJNSA_ILi8EEESG_EEENS5_IJSG_SB_EEEEEEEvNS4_8identityESY_S18_vS19_EENS_8epilogue10collective6detail29Sm90TmaWarpSpecializedAdapterINS1C_15DefaultEpilogueIaSI_SI_NS1B_6thread17LinearCombinationIaLi1EiiLNS1G_9ScaleType4KindE0ELNS_15FloatRoundStyleE2EaEENS1_15EpilogueDefaultEEEEEvvEEEEvNT_6ParamsE)
        /*0014*/ 	.word	0x00000778


	//----- nvinfo : EIATTR_MIN_STACK_SIZE
	.align		4
.L_17:
        /*0018*/ 	.byte	0x04, 0x12
        /*001a*/ 	.short	(.L_19 - .L_18)
	.align		4
.L_18:
        /*001c*/ 	.word	index@(_ZN7cutlass13device_kernelINS_4gemm6kernel13GemmUniversalIN4cute5tupleIJiiiiEEENS1_10collective13CollectiveMmaINS1_34MainloopSm90TmaGmmaWarpSpecializedILi3ENS5_IJNS4_1CILi1EEESB_SB_EEENS1_35KernelTmaWarpSpecializedCooperativeEEENS5_IJNSA_ILi256EEESF_NSA_ILi128EEEEEEaNS5_IJlSB_lEEEaSI_NS4_8TiledMMAINS4_8MMA_AtomIJNS4_4SM904GMMA27MMA_64x256x32_S32S8S8_SS_TNEEEENS4_6LayoutINS5_IJNSA_ILi2EEESB_SB_EEENS5_IJSB_NSA_ILi0EEESS_EEEEENS5_IJNS4_10UnderscoreESV_SV_EEEEENS4_13SM90_TMA_LOADENS4_14ComposedLayoutINS4_7SwizzleILi3ELi4ELi3EEENS4_18smem_ptr_flag_bitsILi8EEENSP_INS5_IJNSA_ILi8EEESG_EEENS5_IJSG_SB_EEEEEEEvNS4_8identityESY_S18_vS19_EENS_8epilogue10collective6detail29Sm90TmaWarpSpecializedAdapterINS1C_15DefaultEpilogueIaSI_SI_NS1B_6thread17LinearCombinationIaLi1EiiLNS1G_9ScaleType4KindE0ELNS_15FloatRoundStyleE2EaEENS1_15EpilogueDefaultEEEEEvvEEEEvNT_6ParamsE)
        /*0020*/ 	.word	0x00000778
.L_19:


//--------------------- .nv.compat                --------------------------
	.section	.nv.compat,"",@"SHT_CUDA_COMPAT_INFO"
	.align	4
        /*0000*/ 	.byte	0x02, 0x09, 0x01, 0x00, 0x02, 0x02, 0x04, 0x00, 0x02, 0x05, 0x05, 0x00, 0x03, 0x07, 0x01, 0x01
        /*0010*/ 	.byte	0x02, 0x03, 0x01, 0x00, 0x02, 0x06, 0x01, 0x00, 0x04, 0x0b, 0x08, 0x00, 0x00, 0x00, 0x00, 0x00
        /*0020*/ 	.byte	0x00, 0x00, 0x00, 0x00


//--------------------- .nv.info._ZN7cutlass13device_kernelINS_4gemm6kernel13GemmUniversalIN4cute5tupleIJiiiiEEENS1_10collective13CollectiveMmaINS1_34MainloopSm90TmaGmmaWarpSpecializedILi3ENS5_IJNS4_1CILi1EEESB_SB_EEENS1_35KernelTmaWarpSpecializedCooperativeEEENS5_IJNSA_ILi256EEESF_NSA_ILi128EEEEEEaNS5_IJlSB_lEEEaSI_NS4_8TiledMMAINS4_8MMA_AtomIJNS4_4SM904GMMA27MMA_64x256x32_S32S8S8_SS_TNEEEENS4_6LayoutINS5_IJNSA_ILi2EEESB_SB_EEENS5_IJSB_NSA_ILi0EEESS_EEEEENS5_IJNS4_10UnderscoreESV_SV_EEEEENS4_13SM90_TMA_LOADENS4_14ComposedLayoutINS4_7SwizzleILi3ELi4ELi3EEENS4_18smem_ptr_flag_bitsILi8EEENSP_INS5_IJNSA_ILi8EEESG_EEENS5_IJSG_SB_EEEEEEEvNS4_8identityESY_S18_vS19_EENS_8epilogue10collective6detail29Sm90TmaWarpSpecializedAdapterINS1C_15DefaultEpilogueIaSI_SI_NS1B_6thread17LinearCombinationIaLi1EiiLNS1G_9ScaleType4KindE0ELNS_15FloatRoundStyleE2EaEENS1_15EpilogueDefaultEEEEEvvEEEEvNT_6ParamsE --------------------------
	.section	.nv.info._ZN7cutlass13device_kernelINS_4gemm6kernel13GemmUniversalIN4cute5tupleIJiiiiEEENS1_10collective13CollectiveMmaINS1_34MainloopSm90TmaGmmaWarpSpecializedILi3ENS5_IJNS4_1CILi1EEESB_SB_EEENS1_35KernelTmaWarpSpecializedCooperativeEEENS5_IJNSA_ILi256EEESF_NSA_ILi128EEEEEEaNS5_IJlSB_lEEEaSI_NS4_8TiledMMAINS4_8MMA_AtomIJNS4_4SM904GMMA27MMA_64x256x32_S32S8S8_SS_TNEEEENS4_6LayoutINS5_IJNSA_ILi2EEESB_SB_EEENS5_IJSB_NSA_ILi0EEESS_EEEEENS5_IJNS4_10UnderscoreESV_SV_EEEEENS4_13SM90_TMA_LOADENS4_14ComposedLayoutINS4_7SwizzleILi3ELi4ELi3EEENS4_18smem_ptr_flag_bitsILi8EEENSP_INS5_IJNSA_ILi8EEESG_EEENS5_IJSG_SB_EEEEEEEvNS4_8identityESY_S18_vS19_EENS_8epilogue10collective6detail29Sm90TmaWarpSpecializedAdapterINS1C_15DefaultEpilogueIaSI_SI_NS1B_6thread17LinearCombinationIaLi1EiiLNS1G_9ScaleType4KindE0ELNS_15FloatRoundStyleE2EaEENS1_15EpilogueDefaultEEEEEvvEEEEvNT_6ParamsE,"",@"SHT_CUDA_INFO"
	.sectionflags	@""
	.align	4


	//----- nvinfo : EIATTR_CUDA_API_VERSION
	.align		4
        /*0000*/ 	.byte	0x04, 0x37
        /*0002*/ 	.short	(.L_21 - .L_20)
.L_20:
        /*0004*/ 	.word	0x00000082


	//----- nvinfo : EIATTR_KPARAM_INFO
	.align		4
.L_21:
        /*0008*/ 	.byte	0x04, 0x17
        /*000a*/ 	.short	(.L_23 - .L_22)
.L_22:
        /*000c*/ 	.word	0x00000000
        /*0010*/ 	.short	0x0000
        /*0012*/ 	.short	0x0070
        /*0014*/ 	.byte	0x00, 0xf0, 0x01, 0x10


	//----- nvinfo : EIATTR_SPARSE_MMA_MASK
	.align		4
.L_23:
        /*0018*/ 	.byte	0x03, 0x50
        /*001a*/ 	.short	0x0000


	//----- nvinfo : EIATTR_MAXREG_COUNT
	.align		4
        /*001c*/ 	.byte	0x03, 0x1b
        /*001e*/ 	.short	0x00a8


	//----- nvinfo : EIATTR_NUM_BARRIERS
	.align		4
        /*0020*/ 	.byte	0x02, 0x4c
        /*0022*/ 	.byte	0x01
	.zero		1


	//----- nvinfo : EIATTR_EXTERNS
	.align		4
        /*0024*/ 	.byte	0x04, 0x0f
        /*0026*/ 	.short	(.L_25 - .L_24)


	//   ....[0]....
	.align		4
.L_24:
        /*0028*/ 	.word	index@(__assertfail)


	//----- nvinfo : EIATTR_ANNOTATIONS
	.align		4
.L_25:
        /*002c*/ 	.byte	0x04, 0x55
        /*002e*/ 	.short	(.L_27 - .L_26)


	//   ....[0]....
.L_26:
        /*0030*/ 	.word	0x00000001
        /*0034*/ 	.byte	0x70, 0x06, 0x00, 0x00, 0x01, 0x00, 0x00, 0x00, 0x90, 0x06, 0x00, 0x00, 0x01, 0x00, 0x00, 0x00
        /* <DEDUP_REMOVED lines=709> */
        /*2c94*/ 	.byte	0x70, 0x7a, 0x01, 0x00, 0x01, 0x00, 0x00, 0x00, 0x90, 0x7a, 0x01, 0x00


	//----- nvinfo : EIATTR_MERCURY_ISA_VERSION
	.align		4
.L_27:
        /*2ca0*/ 	.byte	0x03, 0x5f
        /*2ca2*/ 	.short	0x0101


	//----- nvinfo : EIATTR_INT_WARP_WIDE_INSTR_OFFSETS
	.align		4
        /*2ca4*/ 	.byte	0x04, 0x31
        /*2ca6*/ 	.short	(.L_29 - .L_28)


	//   ....[0]....
.L_28:
        /*2ca8*/ 	.word	0x000004e0


	//   ....[1]....
        /*2cac*/ 	.word	0x000004f0


	//   ....[2]....
        /*2cb0*/ 	.word	0x00000580


	//----- nvinfo : EIATTR_COOP_GROUP_MASK_REGIDS
	.align		4
.L_29:
        /*2cb4*/ 	.byte	0x04, 0x29
        /*2cb6*/ 	.short	(.L_31 - .L_30)


	//   ....[0]....
.L_30:
        /*2cb8*/ 	.word	0xffffffff


	//   ....[1]....
        /*2cbc*/ 	.word	0xffffffff


	//   ....[2]....
        /*2cc0*/ 	.word	0xffffffff


	//   ....[3]....
        /*2cc4*/ 	.word	0xffffffff


	//   ....[4]....
        /*2cc8*/ 	.word	0xffffffff


	//----- nvinfo : EIATTR_COOP_GROUP_INSTR_OFFSETS
	.align		4
.L_31:
        /*2ccc*/ 	.byte	0x04, 0x28
        /*2cce*/ 	.short	(.L_33 - .L_32)


	//   ....[0]....
.L_32:
        /*2cd0*/ 	.word	0x00000070


	//   ....[1]....
        /*2cd4*/ 	.word	0x00000080


	//   ....[2]....
        /*2cd8*/ 	.word	0x000001a0


	//   ....[3]....
        /*2cdc*/ 	.word	0x00000390


	//   ....[4]....
        /*2ce0*/ 	.word	0x00001150


	//----- nvinfo : EIATTR_REG_RECONFIG
	.align		4
.L_33:
        /*2ce4*/ 	.byte	0x01, 0x54
	.zero		2


	//----- nvinfo : EIATTR_SYSCALL_OFFSETS
	.align		4
        /*2ce8*/ 	.byte	0x04, 0x46
        /*2cea*/ 	.short	(.L_35 - .L_34)


	//   ....[0]....
.L_34:
        /*2cec*/ 	.word	0x00001310


	//----- nvinfo : EIATTR_MBARRIER_INSTR_OFFSETS
	.align		4
.L_35:
        /*2cf0*/ 	.byte	0x04, 0x39
        /*2cf2*/ 	.short	(.L_37 - .L_36)


	//   ....[0]....
.L_36:
        /*2cf4*/ 	.word	0x00000320
        /*2cf8*/ 	.word	0x000000ff
        /*2cfc*/ 	.word	0x00000000
        /*2d00*/ 	.short	0x0100
        /*2d02*/ 	.byte	0x08
	.zero		1


	//   ....[1]....
        /*2d04*/ 	.word	0x00000330
        /*2d08*/ 	.word	0x000000ff
        /*2d0c*/ 	.word	0x00000018
        /*2d10*/ 	.short	0x0100
        /*2d12*/ 	.byte	0x08
	.zero		1


	//   ....[2]....
        /*2d14*/ 	.word	0x00000340
        /*2d18*/ 	.word	0x000000ff
        /*2d1c*/ 	.word	0x00000008
        /*2d20*/ 	.short	0x0100
        /*2d22*/ 	.byte	0x08
	.zero		1


	//   ....[3]....
        /*2d24*/ 	.word	0x00000350
        /*2d28*/ 	.word	0x000000ff
        /*2d2c*/ 	.word	0x00000020
        /*2d30*/ 	.short	0x0100
        /*2d32*/ 	.byte	0x08
	.zero		1


	//   ....[4]....
        /*2d34*/ 	.word	0x00000360
        /*2d38*/ 	.word	0x000000ff
        /*2d3c*/ 	.word	0x00000010
        /*2d40*/ 	.short	0x0100
        /*2d42*/ 	.byte	0x08
	.zero		1


	//   ....[5]....
        /*2d44*/ 	.word	0x00000370
        /*2d48*/ 	.word	0x000000ff
        /*2d4c*/ 	.word	0x00000028
        /*2d50*/ 	.short	0x0100
        /*2d52*/ 	.byte	0x08
	.zero		1


	//   ....[6]....
        /*2d54*/ 	.word	0x00000600
        /*2d58*/ 	.word	0x000000ff
        /*2d5c*/ 	.word	0x00000040
        /*2d60*/ 	.short	0x0100
        /*2d62*/ 	.byte	0x10
	.zero		1


	//   ....[7]....
        /*2d64*/ 	.word	0x000006a0
        /*2d68*/ 	.word	0x000000ff
        /*2d6c*/ 	.word	0x00000048
        /*2d70*/ 	.short	0x0100
        /*2d72*/ 	.byte	0x10
	.zero		1


	//   ....[8]....
        /*2d74*/ 	.word	0x000013f0
        /*2d78*/ 	.word	0x00000003
        /*2d7c*/ 	.word	0x00000000
        /*2d80*/ 	.short	0x010a
        /*2d82*/ 	.byte	0x3f
	.zero		1


	//   ....[9]....
        /*2d84*/ 	.word	0x00001430
        /*2d88*/ 	.word	0x00000003
        /*2d8c*/ 	.word	0x00000000
        /*2d90*/ 	.short	0x010a
        /*2d92*/ 	.byte	0x3f
	.zero		1


	//   ....[10]....
        /*2d94*/ 	.word	0x00004a30
        /*2d98*/ 	.word	0x00000002
        /*2d9c*/ 	.word	0x00000000
        /*2da0*/ 	.short	0x010a
        /*2da2*/ 	.byte	0x3f
	.zero		1


	//   ....[11]....
        /*2da4*/ 	.word	0x00004a70
        /*2da8*/ 	.word	0x00000002
        /*2dac*/ 	.word	0x00000000
        /*2db0*/ 	.short	0x010a
        /*2db2*/ 	.byte	0x3f
	.zero		1


	//   ....[12]....
        /*2db4*/ 	.word	0x00008b10
        /*2db8*/ 	.word	0x00000002
        /*2dbc*/ 	.word	0x00000000
        /*2dc0*/ 	.short	0x0101
        /*2dc2*/ 	.byte	0x3f
	.zero		1


	//   ....[13]....
        /*2dc4*/ 	.word	0x00008d20
        /*2dc8*/ 	.word	0x00000000
        /*2dcc*/ 	.word	0x00000000
        /*2dd0*/ 	.short	0x0101
        /*2dd2*/ 	.byte	0x3f
	.zero		1


	//   ....[14]....
        /*2dd4*/ 	.word	0x00017640
        /*2dd8*/ 	.word	0x0000000a
        /*2ddc*/ 	.word	0x00000018
        /*2de0*/ 	.short	0x010a
        /*2de2*/ 	.byte	0x3f
	.zero		1


	//   ....[15]....
        /*2de4*/ 	.word	0x00017990
        /*2de8*/ 	.word	0x00000002
        /*2dec*/ 	.word	0x00000048
        /*2df0*/ 	.short	0x0101
        /*2df2*/ 	.byte	0x3f
	.zero		1


	//   ....[16]....
        /*2df4*/ 	.word	0x00018190
        /*2df8*/ 	.word	0x00000005
        /*2dfc*/ 	.word	0x00000000
        /*2e00*/ 	.short	0x010a
        /*2e02*/ 	.byte	0x3f
	.zero		1


	//   ....[17]....
        /*2e04*/ 	.word	0x00018220
        /*2e08*/ 	.word	0x00000007
        /*2e0c*/ 	.word	0x00000000
        /*2e10*/ 	.short	0x010a
        /*2e12*/ 	.byte	0x3f
	.zero		1


	//   ....[18]....
        /*2e14*/ 	.word	0x000182b0
        /*2e18*/ 	.word	0x00000003
        /*2e1c*/ 	.word	0x00000000
        /*2e20*/ 	.short	0x010a
        /*2e22*/ 	.byte	0x3f
	.zero		1


	//   ....[19]....
        /*2e24*/ 	.word	0x00018310
        /*2e28*/ 	.word	0x00000003
        /*2e2c*/ 	.word	0x00000000
        /*2e30*/ 	.short	0x010a
        /*2e32*/ 	.byte	0x3f
	.zero		1


	//   ....[20]....
        /*2e34*/ 	.word	0x00018360
        /*2e38*/ 	.word	0x00000002
        /*2e3c*/ 	.word	0x00000000
        /*2e40*/ 	.short	0x010a
        /*2e42*/ 	.byte	0x3f
	.zero		1


	//   ....[21]....
        /*2e44*/ 	.word	0x00018430
        /*2e48*/ 	.word	0x0000000a
        /*2e4c*/ 	.word	0x00000018
        /*2e50*/ 	.short	0x010a
        /*2e52*/ 	.byte	0x3f
	.zero		1


	//   ....[22]....
        /*2e54*/ 	.word	0x00018500
        /*2e58*/ 	.word	0x00000005
        /*2e5c*/ 	.word	0x00000000
        /*2e60*/ 	.short	0x010a
        /*2e62*/ 	.byte	0x3f
	.zero		1


	//   ....[23]....
        /*2e64*/ 	.word	0x00018550
        /*2e68*/ 	.word	0x00000007
        /*2e6c*/ 	.word	0x00000000
        /*2e70*/ 	.short	0x010a
        /*2e72*/ 	.byte	0x3f
	.zero		1


	//----- nvinfo : EIATTR_NUM_MBARRIERS
	.align		4
.L_37:
        /*2e74*/ 	.byte	0x03, 0x38
        /*2e76*/ 	.short	0x0008


	//----- nvinfo : EIATTR_EXIT_INSTR_OFFSETS
	.align		4
        /*2e78*/ 	.byte	0x04, 0x1c
        /*2e7a*/ 	.short	(.L_39 - .L_38)


	//   ....[0]....
.L_38:
        /*2e7c*/ 	.word	0x00000700


	//   ....[1]....
        /*2e80*/ 	.word	0x00001070


	//   ....[2]....
        /*2e84*/ 	.word	0x00016bc0


	//   ....[3]....
        /*2e88*/ 	.word	0x000172d0


	//   ....[4]....
        /*2e8c*/ 	.word	0x00018300


	//----- nvinfo : EIATTR_MAX_THREADS
	.align		4
.L_39:
        /*2e90*/ 	.byte	0x04, 0x05
        /*2e92*/ 	.short	(.L_41 - .L_40)
.L_40:
        /*2e94*/ 	.word	0x00000180
        /*2e98*/ 	.word	0x00000001
        /*2e9c*/ 	.word	0x00000001


	//----- nvinfo : EIATTR_CRS_STACK_SIZE
	.align		4
.L_41:
        /*2ea0*/ 	.byte	0x04, 0x1e
        /*2ea2*/ 	.short	(.L_43 - .L_42)
.L_42:
        /*2ea4*/ 	.word	0x00000000


	//----- nvinfo : EIATTR_CBANK_PARAM_SIZE
	.align		4
.L_43:
        /*2ea8*/ 	.byte	0x03, 0x19
        /*2eaa*/ 	.short	0x0470


	//----- nvinfo : EIATTR_PARAM_CBANK
	.align		4
        /*2eac*/ 	.byte	0x04, 0x0a
        /*2eae*/ 	.short	(.L_45 - .L_44)
	.align		4
.L_44:
        /*2eb0*/ 	.word	index@(.nv.constant0._ZN7cutlass13device_kernelINS_4gemm6kernel13GemmUniversalIN4cute5tupleIJiiiiEEENS1_10collective13CollectiveMmaINS1_34MainloopSm90TmaGmmaWarpSpecializedILi3ENS5_IJNS4_1CILi1EEESB_SB_EEENS1_35KernelTmaWarpSpecializedCooperativeEEENS5_IJNSA_ILi256EEESF_NSA_ILi128EEEEEEaNS5_IJlSB_lEEEaSI_NS4_8TiledMMAINS4_8MMA_AtomIJNS4_4SM904GMMA27MMA_64x256x32_S32S8S8_SS_TNEEEENS4_6LayoutINS5_IJNSA_ILi2EEESB_SB_EEENS5_IJSB_NSA_ILi0EEESS_EEEEENS5_IJNS4_10UnderscoreESV_SV_EEEEENS4_13SM90_TMA_LOADENS4_14ComposedLayoutINS4_7SwizzleILi3ELi4ELi3EEENS4_18smem_ptr_flag_bitsILi8EEENSP_INS5_IJNSA_ILi8EEESG_EEENS5_IJSG_SB_EEEEEEEvNS4_8identityESY_S18_vS19_EENS_8epilogue10collective6detail29Sm90TmaWarpSpecializedAdapterINS1C_15DefaultEpilogueIaSI_SI_NS1B_6thread17LinearCombinationIaLi1EiiLNS1G_9ScaleType4KindE0ELNS_15FloatRoundStyleE2EaEENS1_15EpilogueDefaultEEEEEvvEEEEvNT_6ParamsE)
        /*2eb4*/ 	.short	0x0210
        /*2eb6*/ 	.short	0x0470


	//----- nvinfo : EIATTR_SW_WAR
	.align		4
.L_45:
        /*2eb8*/ 	.byte	0x04, 0x36
        /*2eba*/ 	.short	(.L_47 - .L_46)
.L_46:
        /*2ebc*/ 	.word	0x00000008
.L_47:


//--------------------- .nv.callgraph             --------------------------
	.section	.nv.callgraph,"",@"SHT_CUDA_CALLGRAPH"
	.align	4
	.sectionentsize	8
	.align		4
        /*0000*/ 	.word	0x00000000
	.align		4
        /*0004*/ 	.word	0xffffffff
	.align		4
        /*0008*/ 	.word	index@(_ZN7cutlass13device_kernelINS_4gemm6kernel13GemmUniversalIN4cute5tupleIJiiiiEEENS1_10collective13CollectiveMmaINS1_34MainloopSm90TmaGmmaWarpSpecializedILi3ENS5_IJNS4_1CILi1EEESB_SB_EEENS1_35KernelTmaWarpSpecializedCooperativeEEENS5_IJNSA_ILi256EEESF_NSA_ILi128EEEEEEaNS5_IJlSB_lEEEaSI_NS4_8TiledMMAINS4_8MMA_AtomIJNS4_4SM904GMMA27MMA_64x256x32_S32S8S8_SS_TNEEEENS4_6LayoutINS5_IJNSA_ILi2EEESB_SB_EEENS5_IJSB_NSA_ILi0EEESS_EEEEENS5_IJNS4_10UnderscoreESV_SV_EEEEENS4_13SM90_TMA_LOADENS4_14ComposedLayoutINS4_7SwizzleILi3ELi4ELi3EEENS4_18smem_ptr_flag_bitsILi8EEENSP_INS5_IJNSA_ILi8EEESG_EEENS5_IJSG_SB_EEEEEEEvNS4_8identityESY_S18_vS19_EENS_8epilogue10collective6detail29Sm90TmaWarpSpecializedAdapterINS1C_15DefaultEpilogueIaSI_SI_NS1B_6thread17LinearCombinationIaLi1EiiLNS1G_9ScaleType4KindE0ELNS_15FloatRoundStyleE2EaEENS1_15EpilogueDefaultEEEEEvvEEEEvNT_6ParamsE)
	.align		4
        /*000c*/ 	.word	index@(__assertfail)
	.align		4
        /*0010*/ 	.word	0x00000000
	.align		4
        /*0014*/ 	.word	0xfffffffe
	.align		4
        /*0018*/ 	.word	0x00000000
	.align		4
        /*001c*/ 	.word	0xfffffffd
	.align		4
        /*0020*/ 	.word	0x00000000
	.align		4
        /*0024*/ 	.word	0xfffffffc


//--------------------- .nv.constant4             --------------------------
	.section	.nv.constant4,"a",@progbits
	.align	8
	.align		8
.nv.constant4:
        /*0000*/ 	.dword	__assertfail
	.align		8
        /*0008*/ 	.dword	__unnamed_1
	.align		8
        /*0010*/ 	.dword	_ZN40_INTERNAL_a4bae5d3_4_k_cu_c1e91c84_321684cuda3std3__45__cpo5beginE
	.align		8
        /*0018*/ 	.dword	_ZN40_INTERNAL_a4bae5d3_4_k_cu_c1e91c84_321684cuda3std3__45__cpo3endE
	.align		8
        /*0020*/ 	.dword	_ZN40_INTERNAL_a4bae5d3_4_k_cu_c1e91c84_321684cuda3std3__45__cpo6cbeginE
	.align		8
        /*0028*/ 	.dword	_ZN40_INTERNAL_a4bae5d3_4_k_cu_c1e91c84_321684cuda3std3__45__cpo4cendE
	.align		8
        /*0030*/ 	.dword	_ZN40_INTERNAL_a4bae5d3_4_k_cu_c1e91c84_321684cuda3std3__442_GLOBAL__N__a4bae5d3_4_k_cu_c1e91c84_321686ignoreE
	.align		8
        /*0038*/ 	.dword	_ZN40_INTERNAL_a4bae5d3_4_k_cu_c1e91c84_321684cuda3std3__419piecewise_constructE
	.align		8
        /*0040*/ 	.dword	_ZN40_INTERNAL_a4bae5d3_4_k_cu_c1e91c84_321684cuda3std3__48in_placeE
	.align		8
        /*0048*/ 	.dword	_ZN40_INTERNAL_a4bae5d3_4_k_cu_c1e91c84_321684cuda3std6ranges3__45__cpo4swapE
	.align		8
        /*0050*/ 	.dword	_ZN40_INTERNAL_a4bae5d3_4_k_cu_c1e91c84_321684cuda3std6ranges3__45__cpo9iter_moveE
	.align		8
        /*0058*/ 	.dword	_ZN40_INTERNAL_a4bae5d3_4_k_cu_c1e91c84_321684cute7productE
	.align		8
        /*0060*/ 	.dword	_ZN40_INTERNAL_a4bae5d3_4_k_cu_c1e91c84_321684cute1_E
	.align		8
        /*0068*/ 	.dword	$str$22
	.align		8
        /*0070*/ 	.dword	$str$23


//--------------------- .text._ZN7cutlass13device_kernelINS_4gemm6kernel13GemmUniversalIN4cute5tupleIJiiiiEEENS1_10collective13CollectiveMmaINS1_34MainloopSm90TmaGmmaWarpSpecializedILi3ENS5_IJNS4_1CILi1EEESB_SB_EEENS1_35KernelTmaWarpSpecializedCooperativeEEENS5_IJNSA_ILi256EEESF_NSA_ILi128EEEEEEaNS5_IJlSB_lEEEaSI_NS4_8TiledMMAINS4_8MMA_AtomIJNS4_4SM904GMMA27MMA_64x256x32_S32S8S8_SS_TNEEEENS4_6LayoutINS5_IJNSA_ILi2EEESB_SB_EEENS5_IJSB_NSA_ILi0EEESS_EEEEENS5_IJNS4_10UnderscoreESV_SV_EEEEENS4_13SM90_TMA_LOADENS4_14ComposedLayoutINS4_7SwizzleILi3ELi4ELi3EEENS4_18smem_ptr_flag_bitsILi8EEENSP_INS5_IJNSA_ILi8EEESG_EEENS5_IJSG_SB_EEEEEEEvNS4_8identityESY_S18_vS19_EENS_8epilogue10collective6detail29Sm90TmaWarpSpecializedAdapterINS1C_15DefaultEpilogueIaSI_SI_NS1B_6thread17LinearCombinationIaLi1EiiLNS1G_9ScaleType4KindE0ELNS_15FloatRoundStyleE2EaEENS1_15EpilogueDefaultEEEEEvvEEEEvNT_6ParamsE --------------------------
	.section	.text._ZN7cutlass13device_kernelINS_4gemm6kernel13GemmUniversalIN4cute5tupleIJiiiiEEENS1_10collective13CollectiveMmaINS1_34MainloopSm90TmaGmmaWarpSpecializedILi3ENS5_IJNS4_1CILi1EEESB_SB_EEENS1_35KernelTmaWarpSpecializedCooperativeEEENS5_IJNSA_ILi256EEESF_NSA_ILi128EEEEEEaNS5_IJlSB_lEEEaSI_NS4_8TiledMMAINS4_8MMA_AtomIJNS4_4SM904GMMA27MMA_64x256x32_S32S8S8_SS_TNEEEENS4_6LayoutINS5_IJNSA_ILi2EEESB_SB_EEENS5_IJSB_NSA_ILi0EEESS_EEEEENS5_IJNS4_10UnderscoreESV_SV_EEEEENS4_13SM90_TMA_LOADENS4_14ComposedLayoutINS4_7SwizzleILi3ELi4ELi3EEENS4_18smem_ptr_flag_bitsILi8EEENSP_INS5_IJNSA_ILi8EEESG_EEENS5_IJSG_SB_EEEEEEEvNS4_8identityESY_S18_vS19_EENS_8epilogue10collective6detail29Sm90TmaWarpSpecializedAdapterINS1C_15DefaultEpilogueIaSI_SI_NS1B_6thread17LinearCombinationIaLi1EiiLNS1G_9ScaleType4KindE0ELNS_15FloatRoundStyleE2EaEENS1_15EpilogueDefaultEEEEEvvEEEEvNT_6ParamsE,"ax",@progbits
	.align	128
.text._ZN7cutlass13device_kernelINS_4gemm6kernel13GemmUniversalIN4cute5tupleIJiiiiEEENS1_10collective13CollectiveMmaINS1_34MainloopSm90TmaGmmaWarpSpecializedILi3ENS5_IJNS4_1CILi1EEESB_SB_EEENS1_35KernelTmaWarpSpecializedCooperativeEEENS5_IJNSA_ILi256EEESF_NSA_ILi128EEEEEEaNS5_IJlSB_lEEEaSI_NS4_8TiledMMAINS4_8MMA_AtomIJNS4_4SM904GMMA27MMA_64x256x32_S32S8S8_SS_TNEEEENS4_6LayoutINS5_IJNSA_ILi2EEESB_SB_EEENS5_IJSB_NSA_ILi0EEESS_EEEEENS5_IJNS4_10UnderscoreESV_SV_EEEEENS4_13SM90_TMA_LOADENS4_14ComposedLayoutINS4_7SwizzleILi3ELi4ELi3EEENS4_18smem_ptr_flag_bitsILi8EEENSP_INS5_IJNSA_ILi8EEESG_EEENS5_IJSG_SB_EEEEEEEvNS4_8identityESY_S18_vS19_EENS_8epilogue10collective6detail29Sm90TmaWarpSpecializedAdapterINS1C_15DefaultEpilogueIaSI_SI_NS1B_6thread17LinearCombinationIaLi1EiiLNS1G_9ScaleType4KindE0ELNS_15FloatRoundStyleE2EaEENS1_15EpilogueDefaultEEEEEvvEEEEvNT_6ParamsE:
        .type           _ZN7cutlass13device_kernelINS_4gemm6kernel13GemmUniversalIN4cute5tupleIJiiiiEEENS1_10collective13CollectiveMmaINS1_34MainloopSm90TmaGmmaWarpSpecializedILi3ENS5_IJNS4_1CILi1EEESB_SB_EEENS1_35KernelTmaWarpSpecializedCooperativeEEENS5_IJNSA_ILi256EEESF_NSA_ILi128EEEEEEaNS5_IJlSB_lEEEaSI_NS4_8TiledMMAINS4_8MMA_AtomIJNS4_4SM904GMMA27MMA_64x256x32_S32S8S8_SS_TNEEEENS4_6LayoutINS5_IJNSA_ILi2EEESB_SB_EEENS5_IJSB_NSA_ILi0EEESS_EEEEENS5_IJNS4_10UnderscoreESV_SV_EEEEENS4_13SM90_TMA_LOADENS4_14ComposedLayoutINS4_7SwizzleILi3ELi4ELi3EEENS4_18smem_ptr_flag_bitsILi8EEENSP_INS5_IJNSA_ILi8EEESG_EEENS5_IJSG_SB_EEEEEEEvNS4_8identityESY_S18_vS19_EENS_8epilogue10collective6detail29Sm90TmaWarpSpecializedAdapterINS1C_15DefaultEpilogueIaSI_SI_NS1B_6thread17LinearCombinationIaLi1EiiLNS1G_9ScaleType4KindE0ELNS_15FloatRoundStyleE2EaEENS1_15EpilogueDefaultEEEEEvvEEEEvNT_6ParamsE,@function
        .size           _ZN7cutlass13device_kernelINS_4gemm6kernel13GemmUniversalIN4cute5tupleIJiiiiEEENS1_10collective13CollectiveMmaINS1_34MainloopSm90TmaGmmaWarpSpecializedILi3ENS5_IJNS4_1CILi1EEESB_SB_EEENS1_35KernelTmaWarpSpecializedCooperativeEEENS5_IJNSA_ILi256EEESF_NSA_ILi128EEEEEEaNS5_IJlSB_lEEEaSI_NS4_8TiledMMAINS4_8MMA_AtomIJNS4_4SM904GMMA27MMA_64x256x32_S32S8S8_SS_TNEEEENS4_6LayoutINS5_IJNSA_ILi2EEESB_SB_EEENS5_IJSB_NSA_ILi0EEESS_EEEEENS5_IJNS4_10UnderscoreESV_SV_EEEEENS4_13SM90_TMA_LOADENS4_14ComposedLayoutINS4_7SwizzleILi3ELi4ELi3EEENS4_18smem_ptr_flag_bitsILi8EEENSP_INS5_IJNSA_ILi8EEESG_EEENS5_IJSG_SB_EEEEEEEvNS4_8identityESY_S18_vS19_EENS_8epilogue10collective6detail29Sm90TmaWarpSpecializedAdapterINS1C_15DefaultEpilogueIaSI_SI_NS1B_6thread17LinearCombinationIaLi1EiiLNS1G_9ScaleType4KindE0ELNS_15FloatRoundStyleE2EaEENS1_15EpilogueDefaultEEEEEvvEEEEvNT_6ParamsE,(.L_x_580 - _ZN7cutlass13device_kernelINS_4gemm6kernel13GemmUniversalIN4cute5tupleIJiiiiEEENS1_10collective13CollectiveMmaINS1_34MainloopSm90TmaGmmaWarpSpecializedILi3ENS5_IJNS4_1CILi1EEESB_SB_EEENS1_35KernelTmaWarpSpecializedCooperativeEEENS5_IJNSA_ILi256EEESF_NSA_ILi128EEEEEEaNS5_IJlSB_lEEEaSI_NS4_8TiledMMAINS4_8MMA_AtomIJNS4_4SM904GMMA27MMA_64x256x32_S32S8S8_SS_TNEEEENS4_6LayoutINS5_IJNSA_ILi2EEESB_SB_EEENS5_IJSB_NSA_ILi0EEESS_EEEEENS5_IJNS4_10UnderscoreESV_SV_EEEEENS4_13SM90_TMA_LOADENS4_14ComposedLayoutINS4_7SwizzleILi3ELi4ELi3EEENS4_18smem_ptr_flag_bitsILi8EEENSP_INS5_IJNSA_ILi8EEESG_EEENS5_IJSG_SB_EEEEEEEvNS4_8identityESY_S18_vS19_EENS_8epilogue10collective6detail29Sm90TmaWarpSpecializedAdapterINS1C_15DefaultEpilogueIaSI_SI_NS1B_6thread17LinearCombinationIaLi1EiiLNS1G_9ScaleType4KindE0ELNS_15FloatRoundStyleE2EaEENS1_15EpilogueDefaultEEEEEvvEEEEvNT_6ParamsE)
        .other          _ZN7cutlass13device_kernelINS_4gemm6kernel13GemmUniversalIN4cute5tupleIJiiiiEEENS1_10collective13CollectiveMmaINS1_34MainloopSm90TmaGmmaWarpSpecializedILi3ENS5_IJNS4_1CILi1EEESB_SB_EEENS1_35KernelTmaWarpSpecializedCooperativeEEENS5_IJNSA_ILi256EEESF_NSA_ILi128EEEEEEaNS5_IJlSB_lEEEaSI_NS4_8TiledMMAINS4_8MMA_AtomIJNS4_4SM904GMMA27MMA_64x256x32_S32S8S8_SS_TNEEEENS4_6LayoutINS5_IJNSA_ILi2EEESB_SB_EEENS5_IJSB_NSA_ILi0EEESS_EEEEENS5_IJNS4_10UnderscoreESV_SV_EEEEENS4_13SM90_TMA_LOADENS4_14ComposedLayoutINS4_7SwizzleILi3ELi4ELi3EEENS4_18smem_ptr_flag_bitsILi8EEENSP_INS5_IJNSA_ILi8EEESG_EEENS5_IJSG_SB_EEEEEEEvNS4_8identityESY_S18_vS19_EENS_8epilogue10collective6detail29Sm90TmaWarpSpecializedAdapterINS1C_15DefaultEpilogueIaSI_SI_NS1B_6thread17LinearCombinationIaLi1EiiLNS1G_9ScaleType4KindE0ELNS_15FloatRoundStyleE2EaEENS1_15EpilogueDefaultEEEEEvvEEEEvNT_6ParamsE,@"STO_CUDA_ENTRY STV_DEFAULT"
_ZN7cutlass13device_kernelINS_4gemm6kernel13GemmUniversalIN4cute5tupleIJiiiiEEENS1_10collective13CollectiveMmaINS1_34MainloopSm90TmaGmmaWarpSpecializedILi3ENS5_IJNS4_1CILi1EEESB_SB_EEENS1_35KernelTmaWarpSpecializedCooperativeEEENS5_IJNSA_ILi256EEESF_NSA_ILi128EEEEEEaNS5_IJlSB_lEEEaSI_NS4_8TiledMMAINS4_8MMA_AtomIJNS4_4SM904GMMA27MMA_64x256x32_S32S8S8_SS_TNEEEENS4_6LayoutINS5_IJNSA_ILi2EEESB_SB_EEENS5_IJSB_NSA_ILi0EEESS_EEEEENS5_IJNS4_10UnderscoreESV_SV_EEEEENS4_13SM90_TMA_LOADENS4_14ComposedLayoutINS4_7SwizzleILi3ELi4ELi3EEENS4_18smem_ptr_flag_bitsILi8EEENSP_INS5_IJNSA_ILi8EEESG_EEENS5_IJSG_SB_EEEEEEEvNS4_8identityESY_S18_vS19_EENS_8epilogue10collective6detail29Sm90TmaWarpSpecializedAdapterINS1C_15DefaultEpilogueIaSI_SI_NS1B_6thread17LinearCombinationIaLi1EiiLNS1G_9ScaleType4KindE0ELNS_15FloatRoundStyleE2EaEENS1_15EpilogueDefaultEEEEEvvEEEEvNT_6ParamsE:
[----:B------:R-:W0:Y:S02]  /*0000*/  LDC R1, c[0x0][0x28] ;  /* 0x00000a00ff017b82 */ /* 0x000e240000000800 */
[----:B0-----:R-:W-:Y:S01]  /*0010*/  VIADD R1, R1, 0xfffff888 ;  /* 0xfffff88801017836 */ /* 0x001fe20000000000 */
[----:B------:R-:W0:Y:S01]  /*0020*/  S2R R2, SR_TID.X ;  /* 0x0000000000027919 */ /* 0x000e220000002100 */
[----:B------:R-:W-:Y:S01]  /*0030*/  ELECT P0, URZ, PT ;  /* 0x00000000003f782f */ /* 0x000fe20003800000 */
[----:B------:R-:W-:Y:S01]  /*0040*/  BSSY B0, `(.L_x_0) ;  /* 0x0000015000007945 */ /* 0x000fe20003800000 */
[--C-:B0-----:R-:W-:Y:S02]  /*0050*/  SHF.R.U32.HI R0, RZ, 0x5, R2.reuse ;  /* 0x00000005ff007819 */ /* 0x101fe40000011602 */
[----:B------:R-:W-:-:S03]  /*0060*/  SHF.R.U32.HI R2, RZ, 0x7, R2 ;  /* 0x00000007ff027819 */ /* 0x000fc60000011602 */
[----:B------:R-:W0:Y:S04]  /*0070*/  SHFL.IDX PT, R3, R0, RZ, 0x1f ;  /* 0x00001fff00037589 */ /* 0x000e2800000e0000 */
[----:B------:R-:W1:Y:S01]  /*0080*/  SHFL.IDX PT, R2, R2, RZ, 0x1f ;  /* 0x00001fff02027589 */ /* 0x000e6200000e0000 */
[----:B0-----:R-:W-:Y:S02]  /*0090*/  R2UR UR10, R3 ;  /* 0x00000000030a72ca */ /* 0x001fe400000e0000 */
[----:B-1----:R-:W-:-:S11]  /*00a0*/  R2UR UR5, R2 ;  /* 0x00000000020572ca */ /* 0x002fd600000e0000 */
[----:B------:R-:W-:Y:S02]  /*00b0*/  USHF.R.S32.HI UR4, URZ, 0x1f, UR10 ;  /* 0x0000001f3f047899 */ /* 0x000fe4000801140a */
[----:B------:R-:W-:Y:S02]  /*00c0*/  ISETP.NE.OR P0, PT, RZ, UR10, !P0 ;  /* 0x0000000aff007c0c */ /* 0x000fe4000c705670 */
[----:B------:R-:W-:-:S04]  /*00d0*/  ULEA.HI UR4, UR4, UR10, URZ, 0x2 ;  /* 0x0000000a04047291 */ /* 0x000fc8000f8f103f */
[----:B------:R-:W-:-:S04]  /*00e0*/  ULOP3.LUT UR4, UR4, 0xfffffffc, URZ, 0xc0, !UPT ;  /* 0xfffffffc04047892 */ /* 0x000fc8000f8ec03f */
[----:B------:R-:W-:-:S03]  /*00f0*/  UIADD3 UR10, UR10, -UR4, URZ ;  /* 0x800000040a0a7290 */ /* 0x000fc6000fffe03f */
[----:B------:R-:W-:Y:S09]  /*0100*/  @P0 BRA `(.L_x_1) ;  /* 0x0000000000200947 */ /* 0x000ff20003800000 */
[----:B------:R-:W-:Y:S02]  /*0110*/  ULDC.64 UR6, c[0x0][0x198] ;  /* 0x0000660000067ab9 */ /* 0x000fe40000000a00 */
[----:B------:R-:W-:Y:S02]  /*0120*/  UIADD3 UR8, UP0, UR6, 0xf0, URZ ;  /* 0x000000f006087890 */ /* 0x000fe4000ff1e03f */
[----:B------:R-:W-:Y:S02]  /*0130*/  UIADD3 UR6, UP1, UR6, 0x1f0, URZ ;  /* 0x000001f006067890 */ /* 0x000fe4000ff3e03f */
[----:B------:R-:W-:Y:S02]  /*0140*/  UIADD3.X UR9, URZ, UR7, URZ, UP0, !UPT ;  /* 0x000000073f097290 */ /* 0x000fe400087fe43f */
[----:B------:R-:W-:-:S07]  /*0150*/  UIADD3.X UR7, URZ, UR7, URZ, UP1, !UPT ;  /* 0x000000073f077290 */ /* 0x000fce0008ffe43f */
[----:B------:R0:W-:Y:S02]  /*0160*/  UTMACCTL.PF [UR8] ;  /* 0x00000000080079b9 */ /* 0x0001e40008040000 */
[----:B------:R0:W-:Y:S02]  /*0170*/  UTMACCTL.PF [UR6] ;  /* 0x00000000060079b9 */ /* 0x0001e40008040000 */
[----:B0-----:R-:W-:Y:S01]  /*0180*/  NOP ;  /* 0x0000000000007918 */ /* 0x001fe20000000000 */
.L_x_1:
[----:B------:R-:W-:Y:S05]  /*0190*/  BSYNC B0 ;  /* 0x0000000000007941 */ /* 0x000fea0003800000 */
.L_x_0:
[----:B------:R-:W0:Y:S01]  /*01a0*/  SHFL.IDX PT, R2, R0, RZ, 0x1f ;  /* 0x00001fff00027589 */ /* 0x000e2200000e0000 */
[----:B------:R-:W-:Y:S01]  /*01b0*/  UISETP.NE.AND UP0, UPT, UR10, 0x3, UPT ;  /* 0x000000030a00788c */ /* 0x000fe2000bf05270 */
[----:B------:R-:W-:Y:S01]  /*01c0*/  ISETP.NE.AND P1, PT, RZ, UR5, PT ;  /* 0x00000005ff007c0c */ /* 0x000fe2000bf25270 */
[----:B------:R-:W-:Y:S02]  /*01d0*/  UIADD3 UR18, UR5, -0x1, URZ ;  /* 0xffffffff05127890 */ /* 0x000fe4000fffe03f */
[----:B------:R-:W-:Y:S02]  /*01e0*/  UISETP.EQ.OR UP0, UPT, UR10, URZ, !UP0 ;  /* 0x0000003f0a00728c */ /* 0x000fe4000c702670 */
[----:B------:R-:W-:Y:S02]  /*01f0*/  UISETP.GE.U32.AND UP1, UPT, UR18, 0x2, UPT ;  /* 0x000000021200788c */ /* 0x000fe4000bf26070 */
[----:B------:R-:W-:-:S04]  /*0200*/  UISETP.EQ.AND UP0, UPT, UR5, URZ, UP0 ;  /* 0x0000003f0500728c */ /* 0x000fc80008702270 */
[----:B------:R-:W-:-:S04]  /*0210*/  USEL UR40, URZ, 0x1, !UP0 ;  /* 0x000000013f287887 */ /* 0x000fc8000c000000 */
[----:B------:R-:W-:Y:S01]  /*0220*/  USEL UR40, UR40, 0x2, UP1 ;  /* 0x0000000228287887 */ /* 0x000fe20008800000 */
[----:B0-----:R-:W-:-:S13]  /*0230*/  ISETP.NE.AND P0, PT, R2, RZ, PT ;  /* 0x000000ff0200720c */ /* 0x001fda0003f05270 */
[----:B------:R-:W-:Y:S05]  /*0240*/  @P0 BRA `(.L_x_2) ;  /* 0x0000000000500947 */ /* 0x000fea0003800000 */
[----:B------:R-:W0:Y:S01]  /*0250*/  S2UR UR8, SR_CgaCtaId ;  /* 0x00000000000879c3 */ /* 0x000e220000008800 */
[----:B------:R-:W-:Y:S01]  /*0260*/  UMOV UR4, 0x400 ;  /* 0x0000040000047882 */ /* 0x000fe20000000000 */
[----:B------:R-:W-:Y:S01]  /*0270*/  UMOV UR5, 0x1 ;  /* 0x0000000100057882 */ /* 0x000fe20000000000 */
[----:B------:R-:W-:Y:S01]  /*0280*/  UMOV UR6, 0x100 ;  /* 0x0000010000067882 */ /* 0x000fe20000000000 */
[----:B------:R-:W-:Y:S01]  /*0290*/  ELECT P0, URZ, PT ;  /* 0x00000000003f782f */ /* 0x000fe20003800000 */
[----:B------:R-:W-:-:S04]  /*02a0*/  UIADD3 UR6, -UR6, 0x100000, URZ ;  /* 0x0010000006067890 */ /* 0x000fc8000fffe13f */
[----:B------:R-:W-:Y:S02]  /*02b0*/  USHF.L.U32 UR7, UR6, 0xb, URZ ;  /* 0x0000000b06077899 */ /* 0x000fe4000800063f */
[----:B------:R-:W-:Y:S02]  /*02c0*/  USHF.L.U32 UR6, UR6, 0x1, URZ ;  /* 0x0000000106067899 */ /* 0x000fe4000800063f */
[----:B0-----:R-:W-:Y:S02]  /*02d0*/  ULEA UR8, UR8, UR4, 0x18 ;  /* 0x0000000408087291 */ /* 0x001fe4000f8ec03f */
[----:B------:R-:W-:-:S04]  /*02e0*/  UIADD3 UR4, -UR5, 0x100000, URZ ;  /* 0x0010000005047890 */ /* 0x000fc8000fffe13f */
[----:B------:R-:W-:Y:S02]  /*02f0*/  USHF.L.U32 UR5, UR4, 0xb, URZ ;  /* 0x0000000b04057899 */ /* 0x000fe4000800063f */
[----:B------:R-:W-:Y:S01]  /*0300*/  USHF.L.U32 UR4, UR4, 0x1, URZ ;  /* 0x0000000104047899 */ /* 0x000fe2000800063f */
[----:B------:R-:W0:Y:S11]  /*0310*/  FENCE.VIEW.ASYNC.S ;  /* 0x00000000000073c6 */ /* 0x000e360000000000 */
[----:B0-----:R0:W1:Y:S01]  /*0320*/  SYNCS.EXCH.64 URZ, [UR8], UR4 ;  /* 0x00000004083f75b2 */ /* 0x0010620008000100 */
[----:B------:R0:W2:Y:S01]  /*0330*/  SYNCS.EXCH.64 URZ, [UR8+0x18], UR6 ;  /* 0x00001806083f75b2 */ /* 0x0000a20008000100 */
[----:B------:R0:W3:Y:S01]  /*0340*/  SYNCS.EXCH.64 URZ, [UR8+0x8], UR4 ;  /* 0x00000804083f75b2 */ /* 0x0000e20008000100 */
[----:B------:R0:W4:Y:S01]  /*0350*/  SYNCS.EXCH.64 URZ, [UR8+0x20], UR6 ;  /* 0x00002006083f75b2 */ /* 0x0001220008000100 */
[----:B------:R0:W0:Y:S01]  /*0360*/  SYNCS.EXCH.64 URZ, [UR8+0x10], UR4 ;  /* 0x00001004083f75b2 */ /* 0x0000220008000100 */
[----:B------:R0:W0:Y:S01]  /*0370*/  SYNCS.EXCH.64 URZ, [UR8+0x28], UR6 ;  /* 0x00002806083f75b2 */ /* 0x0000220008000100 */
[----:B------:R-:W-:Y:S01]  /*0380*/  NOP ;  /* 0x0000000000007918 */ /* 0x000fe20000000000 */
.L_x_2:
[----:B------:R-:W5:Y:S01]  /*0390*/  SHFL.IDX PT, R0, R0, RZ, 0x1f ;  /* 0x00001fff00007589 */ /* 0x000f6200000e0000 */
[----:B------:R-:W-:Y:S01]  /*03a0*/  ELECT P0, URZ, PT ;  /* 0x00000000003f782f */ /* 0x000fe20003800000 */
[----:B------:R-:W1:Y:S01]  /*03b0*/  S2UR UR17, SR_CTAID.Y ;  /* 0x00000000001179c3 */ /* 0x000e620000002600 */
[----:B0-----:R-:W-:Y:S01]  /*03c0*/  ULDC UR5, c[0x0][0x65c] ;  /* 0x0001970000057ab9 */ /* 0x001fe20000000800 */
[----:B------:R-:W-:Y:S01]  /*03d0*/  UMOV UR12, 0x20 ;  /* 0x00000020000c7882 */ /* 0x000fe20000000000 */
[----:B------:R-:W-:Y:S01]  /*03e0*/  UISETP.NE.AND UP2, UPT, UR5, 0x1, UPT ;  /* 0x000000010500788c */ /* 0x000fe2000bf45270 */
[----:B------:R-:W-:Y:S01]  /*03f0*/  NOP ;  /* 0x0000000000007918 */ /* 0x000fe20000000000 */
[----:B------:R-:W-:Y:S02]  /*0400*/  NOP ;  /* 0x0000000000007918 */ /* 0x000fe40000000000 */
[----:B------:R-:W-:Y:S01]  /*0410*/  UP2UR UR46, UPR, URZ, 0x4 ;  /* 0x000000043f2e7883 */ /* 0x000fe20008000000 */
[----:B------:R-:W0:Y:S01]  /*0420*/  S2UR UR4, SR_CTAID.X ;  /* 0x00000000000479c3 */ /* 0x000e220000002500 */
[----:B------:R-:W-:-:S02]  /*0430*/  PLOP3.LUT P2, PT, PT, PT, UP2, 0x80, 0x0 ;  /* 0x000000000000781c */ /* 0x000fc40003f4f028 */
[----:B------:R-:W-:Y:S02]  /*0440*/  PLOP3.LUT P4, PT, PT, PT, UP2, 0x80, 0x0 ;  /* 0x000000000000781c */ /* 0x000fe40003f8f028 */
[----:B------:R-:W-:Y:S01]  /*0450*/  PLOP3.LUT P3, PT, PT, PT, UP2, 0x80, 0x0 ;  /* 0x000000000000781c */ /* 0x000fe20003f6f028 */
[----:B------:R-:W-:Y:S01]  /*0460*/  @UP2 ULDC UR14, c[0x0][0x10] ;  /* 0x00000400000e2ab9 */ /* 0x000fe20000000800 */
[----:B------:R-:W-:Y:S01]  /*0470*/  @UP2 UMOV UR9, URZ ;  /* 0x0000003f00092c82 */ /* 0x000fe20008000000 */
[----:B------:R-:W-:Y:S01]  /*0480*/  @!UP2 ULDC UR11, c[0x0][0xc] ;  /* 0x00000300000baab9 */ /* 0x000fe20000000800 */
[----:B-----5:R-:W-:Y:S01]  /*0490*/  ISETP.NE.OR P0, PT, R0, RZ, !P0 ;  /* 0x000000ff0000720c */ /* 0x020fe20004705670 */
[----:B-1----:R-:W-:Y:S02]  /*04a0*/  @UP2 UMOV UR7, UR17 ;  /* 0x0000001100072c82 */ /* 0x002fe40008000000 */
[----:B------:R-:W-:Y:S01]  /*04b0*/  @UP2 UMOV UR8, UR7 ;  /* 0x0000000700082c82 */ /* 0x000fe20008000000 */
[----:B------:R-:W-:Y:S01]  /*04c0*/  @!UP2 UMOV UR7, UR17 ;  /* 0x000000110007ac82 */ /* 0x000fe20008000000 */
[----:B0-----:R-:W-:-:S08]  /*04d0*/  @UP2 UIMAD.WIDE.U32 UR14, UR4, UR14, UR8 ;  /* 0x0000000e040e22a5 */ /* 0x001fd0000f8e0008 */
[----:B------:R-:W-:Y:S01]  /*04e0*/  VOTEU.ALL UP0, P0 ;  /* 0x00000000003f7886 */ /* 0x000fe20000000000 */
[----:B------:R-:W-:Y:S01]  /*04f0*/  VOTEU.ALL UP1, P0 ;  /* 0x00000000003f7886 */ /* 0x000fe20000020000 */
[----:B------:R-:W-:Y:S01]  /*0500*/  IMAD.U32 R2, RZ, RZ, UR14 ;  /* 0x0000000eff027e24 */ /* 0x000fe2000f8e00ff */
[----:B------:R-:W-:Y:S02]  /*0510*/  MOV R3, UR15 ;  /* 0x0000000f00037c02 */ /* 0x000fe40008000f00 */
[----:B------:R-:W0:Y:S01]  /*0520*/  @!UP0 S2UR UR6, SR_CgaCtaId ;  /* 0x00000000000689c3 */ /* 0x000e220000008800 */
[----:B------:R-:W-:Y:S01]  /*0530*/  @!UP0 UMOV UR5, 0x400 ;  /* 0x0000040000058882 */ /* 0x000fe20000000000 */
[----:B------:R-:W-:-:S04]  /*0540*/  @!UP0 UIADD3 UR12, -UR12, 0x100000, URZ ;  /* 0x001000000c0c8890 */ /* 0x000fc8000fffe13f */
[----:B------:R-:W-:Y:S02]  /*0550*/  @!UP0 USHF.L.U32 UR13, UR12, 0xb, URZ ;  /* 0x0000000b0c0d8899 */ /* 0x000fe4000800063f */
[----:B------:R-:W-:Y:S02]  /*0560*/  @!UP0 USHF.L.U32 UR12, UR12, 0x1, URZ ;  /* 0x000000010c0c8899 */ /* 0x000fe4000800063f */
[----:B0-----:R-:W-:Y:S01]  /*0570*/  @!UP0 ULEA UR16, UR6, UR5, 0x18 ;  /* 0x0000000506108291 */ /* 0x001fe2000f8ec03f */
[----:B------:R-:W-:Y:S01]  /*0580*/  VOTEU.ALL UP0, P0 ;  /* 0x00000000003f7886 */ /* 0x000fe20000000000 */
[----:B------:R-:W-:Y:S01]  /*0590*/  PLOP3.LUT P0, PT, PT, PT, UP2, 0x80, 0x0 ;  /* 0x000000000000781c */ /* 0x000fe20003f0f028 */
[----:B------:R-:W-:Y:S01]  /*05a0*/  UMOV UR5, URZ ;  /* 0x0000003f00057c82 */ /* 0x000fe20008000000 */
[----:B------:R-:W-:Y:S01]  /*05b0*/  @UP2 UMOV UR6, URZ ;  /* 0x0000003f00062c82 */ /* 0x000fe20008000000 */
[----:B------:R-:W-:Y:S02]  /*05c0*/  @!UP2 UIMAD.WIDE.U32 UR8, UR11, UR7, UR4 ;  /* 0x000000070b08a2a5 */ /* 0x000fe4000f8e0004 */
[----:B------:R-:W-:-:S04]  /*05d0*/  @UP2 UIADD3 UR6, UR15, UR6, URZ ;  /* 0x000000060f062290 */ /* 0x000fc8000fffe03f */
[----:B------:R-:W-:Y:S01]  /*05e0*/  MOV R5, UR9 ;  /* 0x0000000900057c02 */ /* 0x000fe20008000f00 */
[----:B------:R-:W0:Y:S02]  /*05f0*/  FENCE.VIEW.ASYNC.S ;  /* 0x00000000000073c6 */ /* 0x000e240000000000 */
[----:B0-----:R0:W2:Y:S01]  /*0600*/  @!UP0 SYNCS.EXCH.64 URZ, [UR16+0x40], UR12 ;  /* 0x0000400c103f85b2 */ /* 0x0010a20008000100 */
[----:B------:R-:W-:Y:S02]  /*0610*/  @P2 IMAD.U32 R6, RZ, RZ, UR6 ;  /* 0x00000006ff062e24 */ /* 0x000fe4000f8e00ff */
[----:B------:R-:W-:Y:S01]  /*0620*/  @P0 IMAD.MOV.U32 R7, RZ, RZ, R2 ;  /* 0x000000ffff070224 */ /* 0x000fe200078e0002 */
[----:B------:R-:W-:Y:S01]  /*0630*/  MOV R2, UR8 ;  /* 0x0000000800027c02 */ /* 0x000fe20008000f00 */
[----:B------:R-:W-:Y:S02]  /*0640*/  @!P4 IMAD.MOV.U32 R6, RZ, RZ, R5 ;  /* 0x000000ffff06c224 */ /* 0x000fe400078e0005 */
[----:B------:R-:W-:-:S02]  /*0650*/  IMAD.U32 R3, RZ, RZ, UR9 ;  /* 0x00000009ff037e24 */ /* 0x000fc4000f8e00ff */
[----:B------:R-:W-:Y:S01]  /*0660*/  @!P3 IMAD.MOV.U32 R7, RZ, RZ, R2 ;  /* 0x000000ffff07b224 */ /* 0x000fe200078e0002 */
[----:B------:R0:W-:Y:S01]  /*0670*/  STL [R1+0x200], R6 ;  /* 0x0002000601007387 */ /* 0x0001e20000100800 */
[----:B------:R-:W-:-:S03]  /*0680*/  IMAD.U32 R4, RZ, RZ, UR8 ;  /* 0x00000008ff047e24 */ /* 0x000fc6000f8e00ff */
[----:B------:R0:W-:Y:S01]  /*0690*/  STL [R1+0x204], R7 ;  /* 0x0002040701007387 */ /* 0x0001e20000100800 */
[----:B------:R0:W2:Y:S01]  /*06a0*/  @!UP1 SYNCS.EXCH.64 URZ, [UR16+0x48], UR12 ;  /* 0x0000480c103f95b2 */ /* 0x0000a20008000100 */
[----:B------:R-:W-:Y:S01]  /*06b0*/  NOP ;  /* 0x0000000000007918 */ /* 0x000fe20000000000 */
[----:B--234-:R-:W-:Y:S06]  /*06c0*/  BAR.SYNC.DEFER_BLOCKING 0x0 ;  /* 0x0000000000007b1d */ /* 0x01cfec0000010000 */
[----:B------:R-:W-:Y:S05]  /*06d0*/  @!P1 BRA `(.L_x_3) ;  /* 0x00000164003c9947 */ /* 0x000fea0003800000 */
[----:B------:R-:W-:-:S06]  /*06e0*/  UISETP.GT.U32.AND UP0, UPT, UR18, 0x1, UPT ;  /* 0x000000011200788c */ /* 0x000fcc000bf04070 */
[----:B------:R-:W-:-:S13]  /*06f0*/  PLOP3.LUT P0, PT, PT, PT, UP0, 0x80, 0x0 ;  /* 0x000000000000781c */ /* 0x000fda0003f0f008 */
[----:B0-----:R-:W-:Y:S05]  /*0700*/  @P0 EXIT ;  /* 0x000000000000094d */ /* 0x001fea0003800000 */
[----:B------:R-:W-:Y:S01]  /*0710*/  ULDC.64 UR8, c[0x0][0x650] ;  /* 0x0001940000087ab9 */ /* 0x000fe20000000a00 */
[----:B------:R-:W-:Y:S01]  /*0720*/  UMOV UR41, 0xffffffff ;  /* 0xffffffff00297882 */ /* 0x000fe20000000000 */
[----:B------:R-:W-:Y:S01]  /*0730*/  ISETP.GE.U32.AND P0, PT, R7, UR8, PT ;  /* 0x0000000807007c0c */ /* 0x000fe2000bf06070 */
[----:B------:R-:W-:Y:S01]  /*0740*/  UMOV UR42, 0xffffffff ;  /* 0xffffffff002a7882 */ /* 0x000fe20000000000 */
[----:B------:R-:W-:Y:S01]  /*0750*/  UMOV UR43, 0xffffffff ;  /* 0xffffffff002b7882 */ /* 0x000fe20000000000 */
[----:B------:R-:W-:Y:S02]  /*0760*/  PRMT R0, RZ, 0x7610, R0 ;  /* 0x00007610ff007816 */ /* 0x000fe40000000000 */
[----:B------:R-:W-:-:S13]  /*0770*/  ISETP.GE.U32.AND.EX P0, PT, R6, UR9, PT, P0 ;  /* 0x0000000906007c0c */ /* 0x000fda000bf06100 */
[----:B------:R-:W-:Y:S05]  /*0780*/  @P0 BRA `(.L_x_4) ;  /* 0x0000000400800947 */ /* 0x000fea0003800000 */
[----:B------:R-:W-:Y:S01]  /*0790*/  I2FP.F32.U32 R0, UR4 ;  /* 0x0000000400007c45 */ /* 0x000fe20008201000 */
[----:B------:R-:W-:Y:S01]  /*07a0*/  ULDC.64 UR16, c[0x0][0x628] ;  /* 0x00018a0000107ab9 */ /* 0x000fe20000000a00 */
[----:B------:R-:W-:Y:S01]  /*07b0*/  ULDC UR6, c[0x0][0x150] ;  /* 0x0000540000067ab9 */ /* 0x000fe20000000800 */
[----:B------:R-:W-:Y:S01]  /*07c0*/  ISETP.NE.U32.AND P0, PT, RZ, UR16, PT ;  /* 0x00000010ff007c0c */ /* 0x000fe2000bf05070 */
[----:B------:R-:W-:Y:S01]  /*07d0*/  ULDC UR15, c[0x0][0x630] ;  /* 0x00018c00000f7ab9 */ /* 0x000fe20000000800 */
[----:B------:R-:W-:Y:S01]  /*07e0*/  FMUL R0, R0, UR6 ;  /* 0x0000000600007c20 */ /* 0x000fe20008400000 */
[----:B------:R-:W-:Y:S01]  /*07f0*/  R2UR UR18, R7 ;  /* 0x00000000071272ca */ /* 0x000fe200000e0000 */
[----:B------:R-:W-:Y:S01]  /*0800*/  ULDC UR20, c[0x0][0x154] ;  /* 0x0000550000147ab9 */ /* 0x000fe20000000800 */
[----:B------:R-:W-:Y:S01]  /*0810*/  ISETP.NE.AND.EX P0, PT, RZ, UR17, PT, P0 ;  /* 0x00000011ff007c0c */ /* 0x000fe2000bf05300 */
[----:B------:R0:W1:Y:S01]  /*0820*/  F2I.U32.TRUNC.NTZ R2, R0 ;  /* 0x0000000000027305 */ /* 0x000062000020f000 */
[----:B------:R-:W-:-:S02]  /*0830*/  R2UR UR19, R6 ;  /* 0x00000000061372ca */ /* 0x000fc400000e0000 */
[----:B------:R-:W-:Y:S02]  /*0840*/  R2UR UR8, R7 ;  /* 0x00000000070872ca */ /* 0x000fe400000e0000 */
[----:B------:R-:W-:-:S07]  /*0850*/  R2UR UR9, R6 ;  /* 0x00000000060972ca */ /* 0x000fce00000e0000 */
[----:B0-----:R-:W-:Y:S08]  /*0860*/  @!P0 BRA `(.L_x_5) ;  /* 0x0000000000308947 */ /* 0x001ff00003800000 */
[----:B------:R-:W-:Y:S01]  /*0870*/  R2UR UR8, R7 ;  /* 0x00000000070872ca */ /* 0x000fe200000e0000 */
[----:B------:R-:W-:Y:S01]  /*0880*/  ULDC UR6, c[0x0][0x634] ;  /* 0x00018d0000067ab9 */ /* 0x000fe20000000800 */
[----:B------:R-:W-:-:S11]  /*0890*/  R2UR UR14, R6 ;  /* 0x00000000060e72ca */ /* 0x000fd600000e0000 */
[----:B------:R-:W-:-:S04]  /*08a0*/  UIADD3 UR6, UP0, UR8, UR6, URZ ;  /* 0x0000000608067290 */ /* 0x000fc8000ff1e03f */
[----:B------:R-:W-:-:S04]  /*08b0*/  UIADD3.X UR14, URZ, UR14, URZ, UP0, !UPT ;  /* 0x0000000e3f0e7290 */ /* 0x000fc800087fe43f */
[----:B------:R-:W-:-:S04]  /*08c0*/  UIMAD.WIDE.U32 UR8, UR14, UR16, URZ ;  /* 0x000000100e0872a5 */ /* 0x000fc8000f8e003f */
[----:B------:R-:W-:Y:S02]  /*08d0*/  UIMAD.WIDE.U32 UR10, UP0, UR6, UR17, UR8 ;  /* 0x00000011060a72a5 */ /* 0x000fe4000f800008 */
[----:B------:R-:W-:Y:S02]  /*08e0*/  UIMAD.WIDE.U32 UR8, UR6, UR16, URZ ;  /* 0x00000010060872a5 */ /* 0x000fe4000f8e003f */
[----:B------:R-:W-:Y:S02]  /*08f0*/  UIADD3.X UR13, URZ, URZ, URZ, UP0, !UPT ;  /* 0x0000003f3f0d7290 */ /* 0x000fe400087fe43f */
[----:B------:R-:W-:Y:S01]  /*0900*/  UIADD3 URZ, UP0, UR9, UR10, URZ ;  /* 0x0000000a093f7290 */ /* 0x000fe2000ff1e03f */
[----:B------:R-:W-:-:S03]  /*0910*/  UMOV UR12, UR11 ;  /* 0x0000000b000c7c82 */ /* 0x000fc60008000000 */
[----:B------:R-:W-:-:S12]  /*0920*/  UIMAD.WIDE.U32.X UR8, UR14, UR17, UR12, UP0 ;  /* 0x000000110e0872a5 */ /* 0x000fd800080e040c */
.L_x_5:
[----:B------:R-:W-:Y:S01]  /*0930*/  USHF.R.U64 UR43, UR8, UR15, UR9 ;  /* 0x0000000f082b7299 */ /* 0x000fe20008001209 */
[----:B------:R-:W-:Y:S01]  /*0940*/  I2FP.F32.U32 R0, UR7 ;  /* 0x0000000700007c45 */ /* 0x000fe20008201000 */
[----:B------:R-:W-:Y:S01]  /*0950*/  USHF.R.U32.HI UR5, URZ, UR15, UR9 ;  /* 0x0000000f3f057299 */ /* 0x000fe20008011609 */
[----:B-1----:R-:W-:Y:S01]  /*0960*/  R2UR UR12, R2 ;  /* 0x00000000020c72ca */ /* 0x002fe200000e0000 */
[----:B------:R-:W-:Y:S02]  /*0970*/  UIADD3 UR6, UP0, URZ, -UR43, URZ ;  /* 0x8000002b3f067290 */ /* 0x000fe4000ff1e03f */
[----:B------:R-:W-:Y:S01]  /*0980*/  FMUL R0, R0, UR20 ;  /* 0x0000001400007c20 */ /* 0x000fe20008400000 */
[----:B------:R-:W-:Y:S01]  /*0990*/  ULDC.64 UR8, c[0x0][0x620] ;  /* 0x0001880000087ab9 */ /* 0x000fe20000000a00 */
[----:B------:R-:W-:Y:S01]  /*09a0*/  UIADD3.X UR5, URZ, ~UR5, URZ, UP0, !UPT ;  /* 0x800000053f057290 */ /* 0x000fe200087fe43f */
[----:B------:R-:W-:Y:S01]  /*09b0*/  UMOV UR10, UR18 ;  /* 0x00000012000a7c82 */ /* 0x000fe20008000000 */
[----:B------:R-:W-:-:S02]  /*09c0*/  UMOV UR11, UR19 ;  /* 0x00000013000b7c82 */ /* 0x000fc40008000000 */
[----:B------:R-:W-:Y:S01]  /*09d0*/  UIMAD UR5, UR5, UR8, URZ ;  /* 0x00000008050572a4 */ /* 0x000fe2000f8e023f */
[----:B------:R-:W0:Y:S01]  /*09e0*/  F2I.U32.TRUNC.NTZ R0, R0 ;  /* 0x0000000000007305 */ /* 0x000e22000020f000 */
[----:B------:R-:W-:Y:S02]  /*09f0*/  UIMAD.WIDE.U32 UR10, UR6, UR8, UR10 ;  /* 0x00000008060a72a5 */ /* 0x000fe4000f8e000a */
[----:B------:R-:W-:Y:S01]  /*0a00*/  UIMAD UR6, UR6, UR9, UR5 ;  /* 0x00000009060672a4 */ /* 0x000fe2000f8e0205 */
[----:B------:R-:W-:Y:S01]  /*0a10*/  ULDC UR21, c[0x0][0x658] ;  /* 0x0001960000157ab9 */ /* 0x000fe20000000800 */
[----:B------:R-:W-:Y:S02]  /*0a20*/  UMOV UR19, 0xffffffff ;  /* 0xffffffff00137882 */ /* 0x000fe40000000000 */
[----:B------:R-:W-:Y:S01]  /*0a30*/  UIADD3 UR6, UR11, UR6, URZ ;  /* 0x000000060b067290 */ /* 0x000fe2000fffe03f */
[----:B------:R-:W-:Y:S01]  /*0a40*/  ULDC UR15, c[0x0][0x618] ;  /* 0x00018600000f7ab9 */ /* 0x000fe20000000800 */
[----:B------:R-:W-:Y:S01]  /*0a50*/  ULDC.64 UR8, c[0x0][0x640] ;  /* 0x0001900000087ab9 */ /* 0x000fe20000000a00 */
[----:B------:R-:W-:Y:S01]  /*0a60*/  USHF.L.U32 UR11, UR19, UR21, URZ ;  /* 0x00000015130b7299 */ /* 0x000fe2000800063f */
[----:B------:R-:W-:Y:S01]  /*0a70*/  ISETP.NE.U32.AND P0, PT, RZ, UR8, PT ;  /* 0x00000008ff007c0c */ /* 0x000fe2000bf05070 */
[----:B------:R-:W-:-:S02]  /*0a80*/  USHF.R.U64 UR19, UR10, UR15, UR6 ;  /* 0x0000000f0a137299 */ /* 0x000fc40008001206 */
[----:B------:R-:W-:Y:S01]  /*0a90*/  USHF.R.U32.HI UR10, URZ, UR15, UR6 ;  /* 0x0000000f3f0a7299 */ /* 0x000fe20008011606 */
[----:B0-----:R-:W-:Y:S01]  /*0aa0*/  R2UR UR14, R0 ;  /* 0x00000000000e72ca */ /* 0x001fe200000e0000 */
[----:B------:R-:W-:Y:S01]  /*0ab0*/  ULDC UR17, c[0x0][0x608] ;  /* 0x0001820000117ab9 */ /* 0x000fe20000000800 */
[----:B------:R-:W-:Y:S01]  /*0ac0*/  ISETP.NE.AND.EX P0, PT, RZ, UR9, PT, P0 ;  /* 0x00000009ff007c0c */ /* 0x000fe2000bf05300 */
[----:B------:R-:W-:Y:S02]  /*0ad0*/  USHF.R.U64 UR23, UR19, UR17, UR10 ;  /* 0x0000001113177299 */ /* 0x000fe4000800120a */
[----:B------:R-:W-:Y:S01]  /*0ae0*/  USHF.R.U32.HI UR10, URZ, UR17, UR10 ;  /* 0x000000113f0a7299 */ /* 0x000fe2000801160a */
[----:B------:R-:W-:Y:S01]  /*0af0*/  UMOV UR16, 0x1 ;  /* 0x0000000100107882 */ /* 0x000fe20000000000 */
[----:B------:R-:W-:Y:S02]  /*0b00*/  UIADD3 UR12, -UR12, URZ, URZ ;  /* 0x0000003f0c0c7290 */ /* 0x000fe4000fffe13f */
[----:B------:R-:W-:-:S02]  /*0b10*/  USHF.R.U64 UR24, UR23, UR21, UR10 ;  /* 0x0000001517187299 */ /* 0x000fc4000800120a */
[----:B------:R-:W-:Y:S01]  /*0b20*/  USHF.L.U32 UR6, UR16, UR21, URZ ;  /* 0x0000001510067299 */ /* 0x000fe2000800063f */
[----:B------:R-:W-:Y:S01]  /*0b30*/  ULDC UR13, c[0x0][0x144] ;  /* 0x00005100000d7ab9 */ /* 0x000fe20000000800 */
[----:B------:R-:W-:Y:S01]  /*0b40*/  ULDC UR5, c[0x0][0x600] ;  /* 0x0001800000057ab9 */ /* 0x000fe20000000800 */
[----:B------:R-:W-:Y:S02]  /*0b50*/  ULOP3.LUT UR16, URZ, UR11, URZ, 0x33, !UPT ;  /* 0x0000000b3f107292 */ /* 0x000fe4000f8e333f */
[----:B------:R-:W-:Y:S02]  /*0b60*/  USHF.R.U32.HI UR11, URZ, UR21, UR10 ;  /* 0x000000153f0b7299 */ /* 0x000fe4000801160a */
[----:B------:R-:W-:Y:S02]  /*0b70*/  UIADD3 UR18, UR5, -0x1, URZ ;  /* 0xffffffff05127890 */ /* 0x000fe4000fffe03f */
[----:B------:R-:W-:Y:S02]  /*0b80*/  UIADD3 UR20, -UR14, URZ, URZ ;  /* 0x0000003f0e147290 */ /* 0x000fe4000fffe13f */
[----:B------:R-:W-:Y:S01]  /*0b90*/  UIMAD UR4, UR13, UR12, UR4 ;  /* 0x0000000c0d0472a4 */ /* 0x000fe2000f8e0204 */
[----:B------:R-:W-:Y:S01]  /*0ba0*/  ULDC UR25, c[0x0][0x148] ;  /* 0x0000520000197ab9 */ /* 0x000fe20000000800 */
[----:B------:R-:W-:Y:S01]  /*0bb0*/  ULDC UR21, c[0x0][0x648] ;  /* 0x0001920000157ab9 */ /* 0x000fe20000000800 */
[----:B------:R-:W-:Y:S01]  /*0bc0*/  ULDC UR22, c[0x0][0x638] ;  /* 0x00018e0000167ab9 */ /* 0x000fe20000000800 */
[----:B------:R-:W-:Y:S01]  /*0bd0*/  UMOV UR10, UR24 ;  /* 0x00000018000a7c82 */ /* 0x000fe20008000000 */
[----:B------:R-:W-:Y:S07]  /*0be0*/  @!P0 BRA `(.L_x_6) ;  /* 0x0000000000308947 */ /* 0x000fee0003800000 */
[----:B------:R-:W-:Y:S02]  /*0bf0*/  ULDC UR14, c[0x0][0x64c] ;  /* 0x00019300000e7ab9 */ /* 0x000fe40000000800 */
        /* <DEDUP_REMOVED lines=8> */
[----:B------:R-:W-:-:S07]  /*0c80*/  UIMAD.WIDE.U32.X UR8, UR17, UR9, UR14, UP0 ;  /* 0x00000009110872a5 */ /* 0x000fce00080e040e */
[----:B------:R-:W-:Y:S01]  /*0c90*/  UMOV UR10, UR8 ;  /* 0x00000008000a7c82 */ /* 0x000fe20008000000 */
[----:B------:R-:W-:-:S05]  /*0ca0*/  UMOV UR11, UR9 ;  /* 0x00000009000b7c82 */ /* 0x000fca0008000000 */
.L_x_6:
[----:B------:R-:W-:Y:S01]  /*0cb0*/  UISETP.NE.AND UP0, UPT, UR46, URZ, UPT ;  /* 0x0000003f2e00728c */ /* 0x000fe2000bf05270 */
[----:B------:R-:W-:Y:S01]  /*0cc0*/  MOV R0, 0x1 ;  /* 0x0000000100007802 */ /* 0x000fe20000000f00 */
[----:B------:R-:W-:Y:S02]  /*0cd0*/  USHF.R.U64 UR8, UR10, UR21, UR11 ;  /* 0x000000150a087299 */ /* 0x000fe4000800120b */
[----:B------:R-:W-:Y:S02]  /*0ce0*/  ULOP3.LUT UR16, UR23, UR16, URZ, 0xc0, !UPT ;  /* 0x0000001017107292 */ /* 0x000fe4000f8ec03f */
[----:B------:R-:W-:Y:S02]  /*0cf0*/  ULOP3.LUT UR18, UR19, UR18, URZ, 0xc0, !UPT ;  /* 0x0000001213127292 */ /* 0x000fe4000f8ec03f */
[----:B------:R-:W-:-:S03]  /*0d00*/  UIMAD UR16, UR6, UR8, UR16 ;  /* 0x00000008061072a4 */ /* 0x000fc6000f8e0210 */
[----:B------:R-:W-:Y:S02]  /*0d10*/  @UP0 UIMAD UR4, UR25, UR20, UR7 ;  /* 0x00000014190402a4 */ /* 0x000fe4000f8e0207 */
[----:B------:R-:W-:-:S04]  /*0d20*/  UIADD3 UR7, -UR8, URZ, URZ ;  /* 0x0000003f08077290 */ /* 0x000fc8000fffe13f */
[----:B------:R-:W-:-:S03]  /*0d30*/  UIMAD UR6, UR7, UR22, UR24 ;  /* 0x00000016070672a4 */ /* 0x000fc6000f8e0218 */
[----:B------:R-:W-:Y:S01]  /*0d40*/  ULDC UR7, c[0x0][0x610] ;  /* 0x0001840000077ab9 */ /* 0x000fe20000000800 */
[----:B------:R-:W-:Y:S02]  /*0d50*/  UIMAD UR6, UR6, UR5, UR18 ;  /* 0x00000005060672a4 */ /* 0x000fe4000f8e0212 */
[----:B------:R-:W-:-:S04]  /*0d60*/  UIMAD UR4, UR16, UR7, UR4 ;  /* 0x00000007100472a4 */ /* 0x000fc8000f8e0204 */
[----:B------:R-:W-:Y:S02]  /*0d70*/  USEL UR42, UR6, UR4, !UP0 ;  /* 0x00000004062a7287 */ /* 0x000fe4000c000000 */
[----:B------:R-:W-:-:S12]  /*0d80*/  USEL UR41, UR4, UR6, !UP0 ;  /* 0x0000000604297287 */ /* 0x000fd8000c000000 */
.L_x_4:
[----:B------:R-:W-:-:S08]  /*0d90*/  NOP ;  /* 0x0000000000007918 */ /* 0x000fd00000000000 */
[----:B------:R-:W0:Y:S02]  /*0da0*/  USETMAXREG.TRY_ALLOC.CTAPOOL UP0, 0xf0 ;  /* 0x000000f0000079c8 */ /* 0x000e240008000600 */
[----:B0-----:R-:W-:-:S13]  /*0db0*/  PLOP3.LUT P0, PT, PT, PT, UP0, 0x80, 0x0 ;  /* 0x000000000000781c */ /* 0x001fda0003f0f008 */
[----:B------:R-:W-:Y:S05]  /*0dc0*/  @!P0 BRA `(.L_x_4) ;  /* 0xfffffffc00f08947 */ /* 0x000fea000383ffff */
[----:B------:R-:W-:Y:S01]  /*0dd0*/  ULDC.64 UR4, c[0x0][0x598] ;  /* 0x0001660000047ab9 */ /* 0x000fe20000000a00 */
[----:B------:R-:W-:Y:S01]  /*0de0*/  ULDC.64 UR36, c[0x0][0x208] ;  /* 0x0000820000247ab9 */ /* 0x000fe20000000a00 */
[----:B------:R-:W-:-:S04]  /*0df0*/  ISETP.NE.U32.AND P0, PT, RZ, UR4, PT ;  /* 0x00000004ff007c0c */ /* 0x000fc8000bf05070 */
[----:B------:R-:W-:-:S13]  /*0e00*/  ISETP.NE.AND.EX P0, PT, RZ, UR5, PT, P0 ;  /* 0x00000005ff007c0c */ /* 0x000fda000bf05300 */
[----:B------:R-:W-:Y:S05]  /*0e10*/  @!P0 BRA `(.L_x_7) ;  /* 0x00000000001c8947 */ /* 0x000fea0003800000 */
[----:B------:R-:W0:Y:S02]  /*0e20*/  LDC.64 R2, c[0x0][0x598] ;  /* 0x00016600ff027b82 */ /* 0x000e240000000a00 */
[----:B0-----:R-:W2:Y:S02]  /*0e30*/  LDG.E.64 R2, desc[UR36][R2.64] ;  /* 0x0000002402027981 */ /* 0x001ea4000c1e1b00 */
[----:B--2---:R-:W-:-:S04]  /*0e40*/  ISETP.NE.U32.AND P0, PT, R2, RZ, PT ;  /* 0x000000ff0200720c */ /* 0x004fc80003f05070 */
[----:B------:R-:W-:-:S13]  /*0e50*/  ISETP.NE.AND.EX P0, PT, R3, RZ, PT, P0 ;  /* 0x000000ff0300720c */ /* 0x000fda0003f05300 */
[----:B------:R-:W-:Y:S05]  /*0e60*/  @!P0 BRA `(.L_x_7) ;  /* 0x0000000000088947 */ /* 0x000fea0003800000 */
[----:B------:R0:W5:Y:S01]  /*0e70*/  LD.E R17, desc[UR36][R2.64] ;  /* 0x0000002402117980 */ /* 0x000162000c101900 */
[----:B------:R-:W-:Y:S05]  /*0e80*/  BRA `(.L_x_8) ;  /* 0x0000000000247947 */ /* 0x000fea0003800000 */
.L_x_7:
[----:B------:R-:W-:Y:S02]  /*0e90*/  ULDC.64 UR4, c[0x0][0x588] ;  /* 0x0001620000047ab9 */ /* 0x000fe40000000a00 */
[----:B------:R-:W-:-:S04]  /*0ea0*/  ISETP.NE.U32.AND P0, PT, RZ, UR4, PT ;  /* 0x00000004ff007c0c */ /* 0x000fc8000bf05070 */
[----:B------:R-:W-:-:S13]  /*0eb0*/  ISETP.NE.AND.EX P0, PT, RZ, UR5, PT, P0 ;  /* 0x00000005ff007c0c */ /* 0x000fda000bf05300 */
[----:B------:R-:W-:Y:S05]  /*0ec0*/  @!P0 BRA `(.L_x_9) ;  /* 0x00000000000c8947 */ /* 0x000fea0003800000 */
[----:B------:R-:W0:Y:S02]  /*0ed0*/  LDC.64 R2, c[0x0][0x588] ;  /* 0x00016200ff027b82 */ /* 0x000e240000000a00 */
[----:B0-----:R1:W5:Y:S01]  /*0ee0*/  LDG.E R17, desc[UR36][R2.64] ;  /* 0x0000002402117981 */ /* 0x001362000c1e1900 */
[----:B------:R-:W-:Y:S05]  /*0ef0*/  BRA `(.L_x_8) ;  /* 0x0000000000087947 */ /* 0x000fea0003800000 */
.L_x_9:
[----:B------:R-:W-:Y:S02]  /*0f00*/  ULDC UR4, c[0x0][0x580] ;  /* 0x0001600000047ab9 */ /* 0x000fe40000000800 */
[----:B------:R-:W-:-:S07]  /*0f10*/  IMAD.U32 R17, RZ, RZ, UR4 ;  /* 0x00000004ff117e24 */ /* 0x000fce000f8e00ff */
.L_x_8:
[----:B------:R-:W-:Y:S02]  /*0f20*/  ULDC.64 UR4, c[0x0][0x5a0] ;  /* 0x0001680000047ab9 */ /* 0x000fe40000000a00 */
[----:B------:R-:W-:-:S04]  /*0f30*/  ISETP.NE.U32.AND P0, PT, RZ, UR4, PT ;  /* 0x00000004ff007c0c */ /* 0x000fc8000bf05070 */
[----:B------:R-:W-:-:S13]  /*0f40*/  ISETP.NE.AND.EX P0, PT, RZ, UR5, PT, P0 ;  /* 0x00000005ff007c0c */ /* 0x000fda000bf05300 */
[----:B------:R-:W-:Y:S05]  /*0f50*/  @!P0 BRA `(.L_x_10) ;  /* 0x00000000001c8947 */ /* 0x000fea0003800000 */
[----:B01----:R-:W0:Y:S02]  /*0f60*/  LDC.64 R2, c[0x0][0x5a0] ;  /* 0x00016800ff027b82 */ /* 0x003e240000000a00 */
[----:B0-----:R-:W2:Y:S02]  /*0f70*/  LDG.E.64 R2, desc[UR36][R2.64] ;  /* 0x0000002402027981 */ /* 0x001ea4000c1e1b00 */
[----:B--2---:R-:W-:-:S04]  /*0f80*/  ISETP.NE.U32.AND P0, PT, R2, RZ, PT ;  /* 0x000000ff0200720c */ /* 0x004fc80003f05070 */
[----:B------:R-:W-:-:S13]  /*0f90*/  ISETP.NE.AND.EX P0, PT, R3, RZ, PT, P0 ;  /* 0x000000ff0300720c */ /* 0x000fda0003f05300 */
[----:B------:R-:W-:Y:S05]  /*0fa0*/  @!P0 BRA `(.L_x_10) ;  /* 0x0000000000088947 */ /* 0x000fea0003800000 */
[----:B------:R0:W5:Y:S01]  /*0fb0*/  LD.E R18, desc[UR36][R2.64] ;  /* 0x0000002402127980 */ /* 0x000162000c101900 */
[----:B------:R-:W-:Y:S05]  /*0fc0*/  BRA `(.L_x_11) ;  /* 0x0000000000247947 */ /* 0x000fea0003800000 */
.L_x_10:
[----:B------:R-:W-:Y:S02]  /*0fd0*/  ULDC.64 UR4, c[0x0][0x590] ;  /* 0x0001640000047ab9 */ /* 0x000fe40000000a00 */
[----:B------:R-:W-:-:S04]  /*0fe0*/  ISETP.NE.U32.AND P0, PT, RZ, UR4, PT ;  /* 0x00000004ff007c0c */ /* 0x000fc8000bf05070 */
[----:B------:R-:W-:-:S13]  /*0ff0*/  ISETP.NE.AND.EX P0, PT, RZ, UR5, PT, P0 ;  /* 0x00000005ff007c0c */ /* 0x000fda000bf05300 */
[----:B------:R-:W-:Y:S05]  /*1000*/  @!P0 BRA `(.L_x_12) ;  /* 0x00000000000c8947 */ /* 0x000fea0003800000 */
[----:B------:R-:W2:Y:S02]  /*1010*/  LDC.64 R18, c[0x0][0x590] ;  /* 0x00016400ff127b82 */ /* 0x000ea40000000a00 */
[----:B--2---:R2:W5:Y:S01]  /*1020*/  LDG.E R18, desc[UR36][R18.64] ;  /* 0x0000002412127981 */ /* 0x004562000c1e1900 */
[----:B------:R-:W-:Y:S05]  /*1030*/  BRA `(.L_x_11) ;  /* 0x0000000000087947 */ /* 0x000fea0003800000 */
.L_x_12:
[----:B------:R-:W-:Y:S02]  /*1040*/  ULDC UR4, c[0x0][0x584] ;  /* 0x0001610000047ab9 */ /* 0x000fe40000000800 */
[----:B------:R-:W-:-:S07]  /*1050*/  IMAD.U32 R18, RZ, RZ, UR4 ;  /* 0x00000004ff127e24 */ /* 0x000fce000f8e00ff */
.L_x_11:
[----:B------:R-:W-:-:S13]  /*1060*/  LOP3.LUT P0, RZ, R0, 0xff, RZ, 0xc0, !PT ;  /* 0x000000ff00ff7812 */ /* 0x000fda000780c0ff */
[----:B------:R-:W-:Y:S05]  /*1070*/  @!P0 EXIT ;  /* 0x000000000000894d */ /* 0x000fea0003800000 */
[----:B------:R-:W-:Y:S01]  /*1080*/  ULDC UR4, c[0x0][0x28c] ;  /* 0x0000a30000047ab9 */ /* 0x000fe20000000800 */
[----:B------:R-:W-:Y:S01]  /*1090*/  UMOV UR38, URZ ;  /* 0x0000003f00267c82 */ /* 0x000fe20008000000 */
[----:B------:R-:W-:Y:S01]  /*10a0*/  UIADD3 UR4, UR4, 0x7f, URZ ;  /* 0x0000007f04047890 */ /* 0x000fe2000fffe03f */
[----:B------:R-:W-:-:S03]  /*10b0*/  UMOV UR39, URZ ;  /* 0x0000003f00277c82 */ /* 0x000fc60008000000 */
[----:B------:R-:W-:-:S04]  /*10c0*/  USHF.R.S32.HI UR5, URZ, 0x1f, UR4 ;  /* 0x0000001f3f057899 */ /* 0x000fc80008011404 */
[----:B------:R-:W-:-:S04]  /*10d0*/  ULEA.HI UR5, UR5, UR4, URZ, 0x7 ;  /* 0x0000000405057291 */ /* 0x000fc8000f8f383f */
[----:B------:R-:W-:-:S12]  /*10e0*/  USHF.R.S32.HI UR44, URZ, 0x7, UR5 ;  /* 0x000000073f2c7899 */ /* 0x000fd80008011405 */
.L_x_546:
[----:B------:R-:W3:Y:S01]  /*10f0*/  S2R R0, SR_TID.X ;  /* 0x0000000000007919 */ /* 0x000ee20000002100 */
[----:B----4-:R-:W4:Y:S01]  /*1100*/  S2UR UR7, SR_CgaCtaId ;  /* 0x00000000000779c3 */ /* 0x010f220000008800 */
[----:B------:R-:W-:Y:S02]  /*1110*/  UMOV UR6, 0x400 ;  /* 0x0000040000067882 */ /* 0x000fe40000000000 */
[----:B----4-:R-:W-:Y:S01]  /*1120*/  ULEA UR6, UR7, UR6, 0x18 ;  /* 0x0000000607067291 */ /* 0x010fe2000f8ec03f */
[----:B---3--:R-:W-:-:S04]  /*1130*/  LOP3.LUT R0, R0, 0x80, RZ, 0xc0, !PT ;  /* 0x0000008000007812 */ /* 0x008fc800078ec0ff */
[----:B------:R-:W-:-:S06]  /*1140*/  SHF.R.U32.HI R0, RZ, 0x7, R0 ;  /* 0x00000007ff007819 */ /* 0x000fcc0000011600 */
[----:B------:R-:W3:Y:S02]  /*1150*/  SHFL.IDX PT, R0, R0, RZ, 0x1f ;  /* 0x00001fff00007589 */ /* 0x000ee400000e0000 */
[----:B---3--:R-:W-:-:S13]  /*1160*/  R2UR UR4, R0 ;  /* 0x00000000000472ca */ /* 0x008fda00000e0000 */
[----:B------:R-:W-:-:S04]  /*1170*/  ULEA.HI UR5, UR4, UR4, URZ, 0x1 ;  /* 0x0000000404057291 */ /* 0x000fc8000f8f083f */
[----:B------:R-:W-:-:S04]  /*1180*/  ULOP3.LUT UR5, UR5, 0x7fffe, URZ, 0xc0, !UPT ;  /* 0x0007fffe05057892 */ /* 0x000fc8000f8ec03f */
[----:B------:R-:W-:-:S03]  /*1190*/  UIADD3 UR5, UR4, -UR5, URZ ;  /* 0x8000000504057290 */ /* 0x000fc6000fffe03f */
[----:B------:R-:W-:Y:S01]  /*11a0*/  ULDC UR4, c[0x0][0x28c] ;  /* 0x0000a30000047ab9 */ /* 0x000fe20000000800 */
[----:B------:R-:W-:Y:S01]  /*11b0*/  ULEA UR5, UR5, UR6, 0xd ;  /* 0x0000000605057291 */ /* 0x000fe2000f8e683f */
[----:B------:R-:W-:-:S03]  /*11c0*/  ISETP.LT.AND P0, PT, RZ, UR4, PT ;  /* 0x00000004ff007c0c */ /* 0x000fc6000bf01270 */
[----:B------:R-:W-:-:S04]  /*11d0*/  UIADD3 UR5, UR5, 0x100, URZ ;  /* 0x0000010005057890 */ /* 0x000fc8000fffe03f */
[----:B------:R-:W-:-:S04]  /*11e0*/  USHF.R.U32.HI UR5, URZ, 0x4, UR5 ;  /* 0x000000043f057899 */ /* 0x000fc80008011605 */
[----:B------:R-:W-:-:S04]  /*11f0*/  ULOP3.LUT UR5, UR5, 0x3fff, URZ, 0xc0, !UPT ;  /* 0x00003fff05057892 */ /* 0x000fc8000f8ec03f */
[----:B------:R-:W-:Y:S01]  /*1200*/  ULOP3.LUT UR45, UR5, 0x10000, URZ, 0xfc, !UPT ;  /* 0x00010000052d7892 */ /* 0x000fe2000f8efc3f */
[----:B0-2---:R-:W-:Y:S11]  /*1210*/  @P0 BRA `(.L_x_13) ;  /* 0x0000000000400947 */ /* 0x005ff60003800000 */
[----:B------:R-:W-:Y:S01]  /*1220*/  MOV R0, 0x0 ;  /* 0x0000000000007802 */ /* 0x000fe20000000f00 */
[----:B------:R-:W-:Y:S01]  /*1230*/  ULDC.64 UR4, c[0x4][0x68] ;  /* 0x01001a0000047ab9 */ /* 0x000fe20000000a00 */
[----:B------:R-:W-:Y:S01]  /*1240*/  ULDC.64 UR6, c[0x4][0x8] ;  /* 0x0100020000067ab9 */ /* 0x000fe20000000a00 */
[----:B------:R-:W-:Y:S01]  /*1250*/  MOV R4, UR4 ;  /* 0x0000000400047c02 */ /* 0x000fe20008000f00 */
[----:B01----:R0:W1:Y:S01]  /*1260*/  LDC.64 R2, c[0x4][R0] ;  /* 0x0100000000027b82 */ /* 0x0030620000000a00 */
[----:B------:R-:W-:Y:S01]  /*1270*/  IMAD.U32 R5, RZ, RZ, UR5 ;  /* 0x00000005ff057e24 */ /* 0x000fe2000f8e00ff */
[----:B------:R-:W-:Y:S01]  /*1280*/  ULDC.64 UR4, c[0x4][0x70] ;  /* 0x01001c0000047ab9 */ /* 0x000fe20000000a00 */
[----:B------:R-:W-:Y:S01]  /*1290*/  IMAD.U32 R10, RZ, RZ, UR6 ;  /* 0x00000006ff0a7e24 */ /* 0x000fe2000f8e00ff */
[----:B------:R-:W-:Y:S01]  /*12a0*/  MOV R7, UR5 ;  /* 0x0000000500077c02 */ /* 0x000fe20008000f00 */
[----:B------:R-:W-:Y:S01]  /*12b0*/  IMAD.U32 R6, RZ, RZ, UR4 ;  /* 0x00000004ff067e24 */ /* 0x000fe2000f8e00ff */
[----:B------:R-:W-:Y:S01]  /*12c0*/  MOV R8, 0x1e1 ;  /* 0x000001e100087802 */ /* 0x000fe20000000f00 */
[----:B------:R-:W-:-:S02]  /*12d0*/  IMAD.U32 R11, RZ, RZ, UR7 ;  /* 0x00000007ff0b7e24 */ /* 0x000fc4000f8e00ff */
[----:B------:R-:W-:Y:S02]  /*12e0*/  IMAD.MOV.U32 R12, RZ, RZ, 0x1 ;  /* 0x00000001ff0c7424 */ /* 0x000fe400078e00ff */
[----:B0-----:R-:W-:-:S07]  /*12f0*/  IMAD.MOV.U32 R13, RZ, RZ, RZ ;  /* 0x000000ffff0d7224 */ /* 0x001fce00078e00ff */
[----:B------:R-:W-:-:S07]  /*1300*/  LEPC R20, `(.L_x_13) ;  /* 0x000000001014794e */ /* 0x000fce0000000000 */
[----:B-12--5:R-:W-:Y:S05]  /*1310*/  CALL.ABS.NOINC R2 ;  /* 0x0000000002007343 */ /* 0x026fea0003c00000 */
.L_x_13:
[----:B------:R-:W-:-:S06]  /*1320*/  ULOP3.LUT UR4, UR40, 0x1, URZ, 0xfc, !UPT ;  /* 0x0000000128047892 */ /* 0x000fcc000f8efc3f */
[----:B------:R-:W-:-:S04]  /*1330*/  MOV R0, UR4 ;  /* 0x0000000400007c02 */ /* 0x000fc80008000f00 */
[----:B------:R-:W-:-:S13]  /*1340*/  ISETP.NE.AND P0, PT, R0, 0x3, PT ;  /* 0x000000030000780c */ /* 0x000fda0003f05270 */
[----:B------:R-:W-:Y:S05]  /*1350*/  @!P0 BRA `(.L_x_14) ;  /* 0x0000000000048947 */ /* 0x000fea0003800000 */
[----:B------:R-:W-:Y:S01]  /*1360*/  BPT.TRAP 0x1 ;  /* 0x000000040000795c */ /* 0x000fe20000300000 */
.L_x_14:
[----:B------:R-:W3:Y:S01]  /*1370*/  S2UR UR5, SR_CgaCtaId ;  /* 0x00000000000579c3 */ /* 0x000ee20000008800 */
[----:B------:R-:W-:Y:S01]  /*1380*/  UMOV UR4, 0x400 ;  /* 0x0000040000047882 */ /* 0x000fe20000000000 */
[----:B01----:R-:W-:Y:S02]  /*1390*/  IMAD.U32 R2, RZ, RZ, UR38 ;  /* 0x00000026ff027e24 */ /* 0x003fe4000f8e00ff */
[----:B------:R-:W-:-:S03]  /*13a0*/  IMAD.U32 R3, RZ, RZ, UR39 ;  /* 0x00000027ff037e24 */ /* 0x000fc6000f8e00ff */
[----:B------:R-:W-:Y:S01]  /*13b0*/  SHF.L.U32 R2, R2, 0x1f, RZ ;  /* 0x0000001f02027819 */ /* 0x000fe200000006ff */
[----:B---3--:R-:W-:-:S06]  /*13c0*/  ULEA UR4, UR5, UR4, 0x18 ;  /* 0x0000000405047291 */ /* 0x008fcc000f8ec03f */
[----:B------:R-:W-:-:S05]  /*13d0*/  MOV R0, UR4 ;  /* 0x0000000400007c02 */ /* 0x000fca0008000f00 */
[----:B------:R-:W-:-:S04]  /*13e0*/  IMAD R3, R3, 0x8, R0 ;  /* 0x0000000803037824 */ /* 0x000fc800078e0200 */
[----:B------:R0:W1:Y:S01]  /*13f0*/  SYNCS.PHASECHK.TRANS64.TRYWAIT P1, [R3+URZ], R2 ;  /* 0x00000002030075a7 */ /* 0x000062000802017f */
[----:B------:R-:W-:Y:S05]  /*1400*/  @!P0 BRA `(.L_x_15) ;  /* 0x0000000000048947 */ /* 0x000fea0003800000 */
[----:B------:R-:W-:Y:S01]  /*1410*/  BPT.TRAP 0x1 ;  /* 0x000000040000795c */ /* 0x000fe20000300000 */
.L_x_15:
[----:B-1----:R-:W-:Y:S05]  /*1420*/  @P1 BRA `(.L_x_16) ;  /* 0x0000000000081947 */ /* 0x002fea0003800000 */
[----:B------:R-:W1:Y:S02]  /*1430*/  SYNCS.PHASECHK.TRANS64.TRYWAIT P1, [R3+URZ], R2 ;  /* 0x00000002030075a7 */ /* 0x000e64000802017f */
[----:B-1----:R-:W-:Y:S05]  /*1440*/  @!P1 BRA `(.L_x_17) ;  /* 0x0000016c00b09947 */ /* 0x002fea0003800000 */
.L_x_16:
[----:B------:R-:W-:-:S04]  /*1450*/  UISETP.LT.AND UP0, UPT, UR44, 0x1, UPT ;  /* 0x000000012c00788c */ /* 0x000fc8000bf01270 */
[----:B------:R-:W-:-:S06]  /*1460*/  USEL UR4, UR44, 0x1, UP0 ;  /* 0x000000012c047887 */ /* 0x000fcc0008000000 */
[----:B01----:R-:W-:Y:S01]  /*1470*/  IMAD.U32 R2, RZ, RZ, UR4 ;  /* 0x00000004ff027e24 */ /* 0x003fe2000f8e00ff */
[----:B------:R-:W-:Y:S05]  /*1480*/  WARPSYNC.ALL ;  /* 0x0000000000007948 */ /* 0x000fea0003800000 */
[----:B------:R-:W-:-:S04]  /*1490*/  IADD3 R2, -R2, UR44, RZ ;  /* 0x0000002c02027c10 */ /* 0x000fc8000fffe1ff */
[----:B------:R-:W-:Y:S02]  /*14a0*/  ISETP.GE.AND P1, PT, R2, 0x1, PT ;  /* 0x000000010200780c */ /* 0x000fe40003f26270 */
[----:B------:R-:W-:Y:S01]  /*14b0*/  R2UR UR4, R0 ;  /* 0x00000000000472ca */ /* 0x000fe200000e0000 */
[----:B------:R-:W-:Y:S01]  /*14c0*/  ULEA UR5, UR39, UR45, 0xb ;  /* 0x0000002d27057291 */ /* 0x000fe2000f8e583f */
[----:B------:R-:W-:Y:S01]  /*14d0*/  WARPGROUP.ARRIVE ;  /* 0x00000000000079c5 */ /* 0x000fe20000000000 */
[----:B------:R-:W-:Y:S01]  /*14e0*/  UMOV UR9, 0x40000040 ;  /* 0x4000004000097882 */ /* 0x000fe20000000000 */
[----:B------:R-:W-:Y:S01]  /*14f0*/  UMOV UR11, 0x40000040 ;  /* 0x40000040000b7882 */ /* 0x000fe20000000000 */
[----:B-----5:R-:W-:Y:S03]  /*1500*/  STL [R1+0x2c4], R18 ;  /* 0x0002c41201007387 */ /* 0x020fe60000100800 */
[----:B------:R-:W-:Y:S01]  /*1510*/  UMOV UR8, UR5 ;  /* 0x0000000500087c82 */ /* 0x000fe20008000000 */
[----:B------:R0:W-:Y:S04]  /*1520*/  STL [R1+0x2c0], R17 ;  /* 0x0002c01101007387 */ /* 0x0001e80000100800 */
[----:B------:R-:W-:Y:S01]  /*1530*/  UIADD3 UR4, UR4, 0x18100, URZ ;  /* 0x0001810004047890 */ /* 0x000fe2000fffe03f */
[----:B------:R-:W-:Y:S03]  /*1540*/  STL [R1+0x2bc], R16 ;  /* 0x0002bc1001007387 */ /* 0x000fe60000100800 */
[----:B------:R-:W-:Y:S01]  /*1550*/  USHF.R.U32.HI UR4, URZ, 0x4, UR4 ;  /* 0x000000043f047899 */ /* 0x000fe20008011604 */
[----:B------:R1:W-:Y:S03]  /*1560*/  STL [R1+0x2b8], R2 ;  /* 0x0002b80201007387 */ /* 0x0003e60000100800 */
[----:B------:R-:W-:Y:S01]  /*1570*/  ULOP3.LUT UR4, UR4, 0x3fff, URZ, 0xc0, !UPT ;  /* 0x00003fff04047892 */ /* 0x000fe2000f8ec03f */
[----:B------:R3:W-:Y:S03]  /*1580*/  STL [R1+0x2c8], R0 ;  /* 0x0002c80001007387 */ /* 0x0007e60000100800 */
[----:B------:R-:W-:-:S04]  /*1590*/  ULOP3.LUT UR4, UR4, 0x10000, URZ, 0xfc, !UPT ;  /* 0x0001000004047892 */ /* 0x000fc8000f8efc3f */
[----:B------:R-:W-:-:S07]  /*15a0*/  ULEA UR6, UR39, UR4, 0xb ;  /* 0x0000000427067291 */ /* 0x000fce000f8e583f */
[----:B------:R-:W-:Y:S02]  /*15b0*/  UMOV UR10, UR6 ;  /* 0x00000006000a7c82 */ /* 0x000fe40008000000 */
[----:B------:R-:W-:Y:S01]  /*15c0*/  IGMMA.64x256x32.S8.S8 R24, gdesc[UR8], RZ, !UPT, gsb0 ;  /* 0x06600000081879f1 */ /* 0x000fe2000c0410ff */
[----:B------:R-:W-:Y:S01]  /*15d0*/  UIADD3 UR8, UR5, 0x400, URZ ;  /* 0x0000040005087890 */ /* 0x000fe2000fffe03f */
[----:B------:R-:W-:Y:S01]  /*15e0*/  UMOV UR9, 0x40000040 ;  /* 0x4000004000097882 */ /* 0x000fe20000000000 */
[----:B------:R-:W-:Y:S02]  /*15f0*/  WARPGROUP.DEPBAR.LE gsb0, 0x0 ;  /* 0x00008000000079c5 */ /* 0x000fe40000010000 */
[----:B------:R-:W-:Y:S01]  /*1600*/  STL.64 [R1], R24 ;  /* 0x0000001801007387 */ /* 0x000fe20000100a00 */
[----:B------:R-:W-:Y:S01]  /*1610*/  MOV R235, R45 ;  /* 0x0000002d00eb7202 */ /* 0x000fe20000000f00 */
[----:B------:R-:W-:Y:S01]  /*1620*/  IMAD.MOV.U32 R234, RZ, RZ, R46 ;  /* 0x000000ffffea7224 */ /* 0x000fe200078e002e */
[----:B------:R-:W-:Y:S01]  /*1630*/  MOV R232, R48 ;  /* 0x0000003000e87202 */ /* 0x000fe20000000f00 */
[----:B------:R-:W-:Y:S01]  /*1640*/  STL.64 [R1+0x8], R26 ;  /* 0x0000081a01007387 */ /* 0x000fe20000100a00 */
[----:B------:R-:W-:Y:S01]  /*1650*/  IMAD.MOV.U32 R233, RZ, RZ, R47 ;  /* 0x000000ffffe97224 */ /* 0x000fe200078e002f */
[----:B------:R-:W-:Y:S01]  /*1660*/  MOV R229, R51 ;  /* 0x0000003300e57202 */ /* 0x000fe20000000f00 */
[----:B------:R-:W-:Y:S01]  /*1670*/  IMAD.MOV.U32 R231, RZ, RZ, R49 ;  /* 0x000000ffffe77224 */ /* 0x000fe200078e0031 */
        /* <DEDUP_REMOVED lines=70> */
[----:B0-----:R-:W-:Y:S01]  /*1ae0*/  MOV R17, R135 ;  /* 0x0000008700117202 */ /* 0x001fe20000000f00 */
        /* <DEDUP_REMOVED lines=9> */
[----:B-1----:R-:W-:Y:S01]  /*1b80*/  MOV R2, R150 ;  /* 0x0000009600027202 */ /* 0x002fe20000000f00 */
[----:B------:R-:W-:Y:S01]  /*1b90*/  IMAD.MOV.U32 R194, RZ, RZ, R110 ;  /* 0x000000ffffc27224 */ /* 0x000fe200078e006e */
[----:B------:R0:W-:Y:S01]  /*1ba0*/  STL [R1+0x50], R44 ;  /* 0x0000502c01007387 */ /* 0x0001e20000100800 */
[----:B------:R-:W-:-:S02]  /*1bb0*/  IMAD.MOV.U32 R196, RZ, RZ, R112 ;  /* 0x000000ffffc47224 */ /* 0x000fc400078e0070 */
[----:B------:R-:W-:Y:S02]  /*1bc0*/  IMAD.MOV.U32 R197, RZ, RZ, R113 ;  /* 0x000000ffffc57224 */ /* 0x000fe400078e0071 */
[----:B------:R-:W-:Y:S02]  /*1bd0*/  IMAD.MOV.U32 R199, RZ, RZ, R115 ;  /* 0x000000ffffc77224 */ /* 0x000fe400078e0073 */
[----:B------:R-:W-:Y:S02]  /*1be0*/  IMAD.MOV.U32 R200, RZ, RZ, R116 ;  /* 0x000000ffffc87224 */ /* 0x000fe400078e0074 */
[----:B------:R-:W-:Y:S02]  /*1bf0*/  IMAD.MOV.U32 R202, RZ, RZ, R118 ;  /* 0x000000ffffca7224 */ /* 0x000fe400078e0076 */
[----:B------:R-:W-:Y:S02]  /*1c00*/  IMAD.MOV.U32 R203, RZ, RZ, R119 ;  /* 0x000000ffffcb7224 */ /* 0x000fe400078e0077 */
        /* <DEDUP_REMOVED lines=8> */
[----:B--2---:R-:W-:Y:S02]  /*1c90*/  IMAD.MOV.U32 R19, RZ, RZ, R133 ;  /* 0x000000ffff137224 */ /* 0x004fe400078e0085 */
        /* <DEDUP_REMOVED lines=11> */
[----:B---3--:R-:W-:Y:S02]  /*1d50*/  IMAD.MOV.U32 R0, RZ, RZ, R151 ;  /* 0x000000ffff007224 */ /* 0x008fe400078e0097 */
[----:B0-----:R-:W-:-:S06]  /*1d60*/  WARPGROUP.ARRIVE ;  /* 0x00000000000079c5 */ /* 0x001fcc0000000000 */
[----:B------:R-:W-:Y:S03]  /*1d70*/  IGMMA.64x256x32.S8.S8 R24, gdesc[UR8], RZ, !UPT, gsb0 ;  /* 0x06600000081879f1 */ /* 0x000fe6000c0410ff */
[----:B------:R-:W-:Y:S02]  /*1d80*/  WARPGROUP.DEPBAR.LE gsb0, 0x0 ;  /* 0x00008000000079c5 */ /* 0x000fe40000010000 */
[----:B------:R-:W-:Y:S04]  /*1d90*/  STL.64 [R1+0x578], R150 ;  /* 0x0005789601007387 */ /* 0x000fe80000100a00 */
        /* <DEDUP_REMOVED lines=20> */
[----:B------:R0:W-:Y:S04]  /*1ee0*/  STL.64 [R1+0x4d0], R108 ;  /* 0x0004d06c01007387 */ /* 0x0001e80000100a00 */
[----:B0-----:R-:W2:Y:S04]  /*1ef0*/  LDL.LU R108, [R1] ;  /* 0x00000000016c7983 */ /* 0x001ea80000300800 */
[----:B------:R-:W2:Y:S04]  /*1f00*/  LDL.LU R109, [R1+0x4] ;  /* 0x00000400016d7983 */ /* 0x000ea80000300800 */
        /* <DEDUP_REMOVED lines=18> */
[----:B------:R-:W2:Y:S01]  /*2030*/  LDL.LU R128, [R1+0x50] ;  /* 0x0000500001807983 */ /* 0x000ea20000300800 */
        /* <DEDUP_REMOVED lines=31> */
[----:B------:R-:W-:Y:S01]  /*2230*/  UIADD3 UR8, UR5, 0x2, URZ ;  /* 0x0000000205087890 */ /* 0x000fe2000fffe03f */
[----:B------:R-:W-:Y:S01]  /*2240*/  IMAD.MOV.U32 R214, RZ, RZ, R22 ;  /* 0x000000ffffd67224 */ /* 0x000fe200078e0016 */
[----:B------:R-:W-:Y:S01]  /*2250*/  UIADD3 UR10, UR6, 0x2, URZ ;  /* 0x00000002060a7890 */ /* 0x000fe2000fffe03f */
[----:B------:R-:W-:Y:S01]  /*2260*/  IMAD.MOV.U32 R216, RZ, RZ, R20 ;  /* 0x000000ffffd87224 */ /* 0x000fe200078e0014 */
[----:B------:R-:W-:Y:S01]  /*2270*/  UMOV UR9, 0x40000040 ;  /* 0x4000004000097882 */ /* 0x000fe20000000000 */
[----:B------:R-:W-:Y:S01]  /*2280*/  IMAD.MOV.U32 R217, RZ, RZ, R19 ;  /* 0x000000ffffd97224 */ /* 0x000fe200078e0013 */
[----:B------:R-:W-:Y:S01]  /*2290*/  UMOV UR11, 0x40000040 ;  /* 0x40000040000b7882 */ /* 0x000fe20000000000 */
        /* <DEDUP_REMOVED lines=11> */
[----:B------:R-:W-:-:S06]  /*2350*/  IMAD.MOV.U32 R235, RZ, RZ, R0 ;  /* 0x000000ffffeb7224 */ /* 0x000fcc00078e0000 */
[----:B--2---:R-:W-:-:S06]  /*2360*/  WARPGROUP.ARRIVE ;  /* 0x00000000000079c5 */ /* 0x004fcc0000000000 */
[----:B------:R-:W-:Y:S03]  /*2370*/  IGMMA.64x256x32.S8.S8 R108, gdesc[UR8], R108, gsb0 ;  /* 0x06600000086c79f1 */ /* 0x000fe6000804106c */
[----:B------:R-:W-:Y:S02]  /*2380*/  WARPGROUP.DEPBAR.LE gsb0, 0x0 ;  /* 0x00008000000079c5 */ /* 0x000fe40000010000 */
[----:B------:R-:W-:Y:S04]  /*2390*/  STL.64 [R1], R108 ;  /* 0x0000006c01007387 */ /* 0x000fe80000100a00 */
        /* <DEDUP_REMOVED lines=63> */
[----:B0-----:R-:W2:Y:S04]  /*2790*/  LDL.LU.64 R150, [R1+0x578] ;  /* 0x0005780001967983 */ /* 0x001ea80000300a00 */
[----:B------:R-:W2:Y:S04]  /*27a0*/  LDL.LU.64 R148, [R1+0x570] ;  /* 0x0005700001947983 */ /* 0x000ea80000300a00 */
        /* <DEDUP_REMOVED lines=19> */
[----:B------:R-:W2:Y:S01]  /*28e0*/  LDL.LU.64 R108, [R1+0x4d0] ;  /* 0x0004d000016c7983 */ /* 0x000ea20000300a00 */
[----:B------:R-:W-:Y:S01]  /*28f0*/  UIADD3 UR8, UR5, 0x402, URZ ;  /* 0x0000040205087890 */ /* 0x000fe2000fffe03f */
[----:B------:R-:W-:Y:S01]  /*2900*/  UMOV UR9, 0x40000040 ;  /* 0x4000004000097882 */ /* 0x000fe20000000000 */
[----:B--2---:R-:W-:-:S07]  /*2910*/  WARPGROUP.ARRIVE ;  /* 0x00000000000079c5 */ /* 0x004fce0000000000 */
[----:B------:R-:W-:Y:S03]  /*2920*/  IGMMA.64x256x32.S8.S8 R24, gdesc[UR8], R24, gsb0 ;  /* 0x06600000081879f1 */ /* 0x000fe60008041018 */
        /* <DEDUP_REMOVED lines=65> */
[----:B0-----:R-:W2:Y:S04]  /*2d40*/  LDL.LU.64 R24, [R1] ;  /* 0x0000000001187983 */ /* 0x001ea80000300a00 */
        /* <DEDUP_REMOVED lines=63> */
[----:B------:R-:W-:-:S02]  /*3140*/  UIADD3 UR8, UR5, 0x4, URZ ;  /* 0x0000000405087890 */ /* 0x000fc4000fffe03f */
[----:B------:R-:W-:Y:S01]  /*3150*/  UIADD3 UR10, UR6, 0x4, URZ ;  /* 0x00000004060a7890 */ /* 0x000fe2000fffe03f */
[----:B------:R-:W-:Y:S01]  /*3160*/  UMOV UR9, 0x40000040 ;  /* 0x4000004000097882 */ /* 0x000fe20000000000 */
[----:B------:R-:W-:Y:S01]  /*3170*/  UMOV UR11, 0x40000040 ;  /* 0x40000040000b7882 */ /* 0x000fe20000000000 */
[----:B--2---:R-:W-:-:S06]  /*3180*/  WARPGROUP.ARRIVE ;  /* 0x00000000000079c5 */ /* 0x004fcc0000000000 */
[----:B------:R-:W-:Y:S03]  /*3190*/  IGMMA.64x256x32.S8.S8 R24, gdesc[UR8], R24, gsb0 ;  /* 0x06600000081879f1 */ /* 0x000fe60008041018 */
        /* <DEDUP_REMOVED lines=41> */
[----:B------:R0:W-:Y:S01]  /*3430*/  STL [R1+0x50], R44 ;  /* 0x0000502c01007387 */ /* 0x0001e20000100800 */
[----:B------:R-:W-:Y:S01]  /*3440*/  IMAD.MOV.U32 R206, RZ, RZ, R122 ;  /* 0x000000ffffce7224 */ /* 0x000fe200078e007a */
[----:B------:R-:W-:Y:S01]  /*3450*/  MOV R201, R117 ;  /* 0x0000007500c97202 */ /* 0x000fe20000000f00 */
[----:B------:R-:W-:Y:S01]  /*3460*/  IMAD.MOV.U32 R205, RZ, RZ, R121 ;  /* 0x000000ffffcd7224 */ /* 0x000fe200078e0079 */
[----:B------:R-:W2:Y:S01]  /*3470*/  LDL.LU.64 R150, [R1+0x4c8] ;  /* 0x0004c80001967983 */ /* 0x000ea20000300a00 */
        /* <DEDUP_REMOVED lines=96> */
[----:B------:R-:W-:-:S02]  /*3a80*/  IMAD.MOV.U32 R18, RZ, RZ, R46 ;  /* 0x000000ffff127224 */ /* 0x000fc400078e002e */
[----:B------:R-:W-:Y:S01]  /*3a90*/  IMAD.MOV.U32 R17, RZ, RZ, R47 ;  /* 0x000000ffff117224 */ /* 0x000fe200078e002f */
        /* <DEDUP_REMOVED lines=123> */
[----:B------:R-:W-:Y:S01]  /*4250*/  IMAD.MOV.U32 R222, RZ, RZ, R19 ;  /* 0x000000ffffde7224 */ /* 0x000fe200078e0013 */
[----:B------:R0:W5:Y:S01]  /*4260*/  LDL.LU R0, [R1+0x2c8] ;  /* 0x0002c80001007983 */ /* 0x0001620000300800 */
[----:B------:R-:W-:-:S02]  /*4270*/  IMAD.MOV.U32 R224, RZ, RZ, R14 ;  /* 0x000000ffffe07224 */ /* 0x000fc400078e000e */
[----:B------:R-:W-:Y:S01]  /*4280*/  IMAD.MOV.U32 R225, RZ, RZ, R13 ;  /* 0x000000ffffe17224 */ /* 0x000fe200078e000d */
[----:B------:R0:W5:Y:S01]  /*4290*/  LDL.LU R18, [R1+0x2c4] ;  /* 0x0002c40001127983 */ /* 0x0001620000300800 */
[----:B------:R-:W-:Y:S02]  /*42a0*/  IMAD.MOV.U32 R227, RZ, RZ, R11 ;  /* 0x000000ffffe37224 */ /* 0x000fe400078e000b */
[----:B------:R-:W-:Y:S01]  /*42b0*/  IMAD.MOV.U32 R228, RZ, RZ, R10 ;  /* 0x000000ffffe47224 */ /* 0x000fe200078e000a */
[----:B------:R0:W5:Y:S01]  /*42c0*/  LDL.LU R17, [R1+0x2c0] ;  /* 0x0002c00001117983 */ /* 0x0001620000300800 */
[----:B------:R-:W-:Y:S02]  /*42d0*/  IMAD.MOV.U32 R230, RZ, RZ, R8 ;  /* 0x000000ffffe67224 */ /* 0x000fe400078e0008 */
[----:B------:R-:W-:Y:S01]  /*42e0*/  IMAD.MOV.U32 R231, RZ, RZ, R7 ;  /* 0x000000ffffe77224 */ /* 0x000fe200078e0007 */
[----:B------:R0:W5:Y:S01]  /*42f0*/  LDL.LU R16, [R1+0x2bc] ;  /* 0x0002bc0001107983 */ /* 0x0001620000300800 */
[----:B------:R-:W-:-:S02]  /*4300*/  IMAD.MOV.U32 R233, RZ, RZ, R5 ;  /* 0x000000ffffe97224 */ /* 0x000fc400078e0005 */
[----:B------:R-:W-:Y:S01]  /*4310*/  IMAD.MOV.U32 R234, RZ, RZ, R4 ;  /* 0x000000ffffea7224 */ /* 0x000fe200078e0004 */
[----:B------:R0:W5:Y:S05]  /*4320*/  LDL.LU R2, [R1+0x2b8] ;  /* 0x0002b80001027983 */ /* 0x00016a0000300800 */
        /* <DEDUP_REMOVED lines=67> */
[----:B-1----:R-:W2:Y:S04]  /*4760*/  LDL.LU.64 R150, [R1+0x2b0] ;  /* 0x0002b00001967983 */ /* 0x002ea80000300a00 */
        /* <DEDUP_REMOVED lines=26> */
[----:B0-----:R-:W-:Y:S05]  /*4910*/  @!P1 BRA `(.L_x_18) ;  /* 0x0000004000bc9947 */ /* 0x001fea0003800000 */
[----:B------:R-:W-:Y:S01]  /*4920*/  UIADD3 UR6, UR39, 0x1, URZ ;  /* 0x0000000127067890 */ /* 0x000fe2000fffe03f */
[----:B-----5:R-:W-:Y:S01]  /*4930*/  R2UR UR5, R2 ;  /* 0x00000000020572ca */ /* 0x020fe200000e0000 */
[----:B------:R-:W-:Y:S02]  /*4940*/  UMOV UR12, UR39 ;  /* 0x00000027000c7c82 */ /* 0x000fe40008000000 */
[----:B------:R-:W-:-:S04]  /*4950*/  UISETP.NE.AND UP0, UPT, UR6, 0x3, UPT ;  /* 0x000000030600788c */ /* 0x000fc8000bf05270 */
[----:B------:R-:W-:Y:S02]  /*4960*/  USEL UR7, URZ, 0x1, UP0 ;  /* 0x000000013f077887 */ /* 0x000fe40008000000 */
[----:B------:R-:W-:Y:S02]  /*4970*/  USEL UR6, UR6, URZ, UP0 ;  /* 0x0000003f06067287 */ /* 0x000fe40008000000 */
[----:B------:R-:W-:-:S12]  /*4980*/  ULOP3.LUT UR7, UR38, UR7, URZ, 0x3c, !UPT ;  /* 0x0000000726077292 */ /* 0x000fd8000f8e3c3f */
.L_x_25:
[----:B0-----:R-:W-:Y:S05]  /*4990*/  @!P0 BRA `(.L_x_19) ;  /* 0x0000000000048947 */ /* 0x001fea0003800000 */
[----:B------:R-:W-:Y:S01]  /*49a0*/  BPT.TRAP 0x1 ;  /* 0x000000040000795c */ /* 0x000fe20000300000 */
.L_x_19:
[----:B------:R-:W0:Y:S01]  /*49b0*/  S2UR UR9, SR_CgaCtaId ;  /* 0x00000000000979c3 */ /* 0x000e220000008800 */
[----:B------:R-:W-:Y:S01]  /*49c0*/  UMOV UR8, 0x400 ;  /* 0x0000040000087882 */ /* 0x000fe20000000000 */
[----:B------:R-:W-:Y:S02]  /*49d0*/  IMAD.U32 R3, RZ, RZ, UR7 ;  /* 0x00000007ff037e24 */ /* 0x000fe4000f8e00ff */
[----:B------:R-:W-:-:S03]  /*49e0*/  IMAD.U32 R2, RZ, RZ, UR6 ;  /* 0x00000006ff027e24 */ /* 0x000fc6000f8e00ff */
[----:B------:R-:W-:Y:S01]  /*49f0*/  SHF.L.U32 R3, R3, 0x1f, RZ ;  /* 0x0000001f03037819 */ /* 0x000fe200000006ff */
[----:B0-----:R-:W-:-:S06]  /*4a00*/  ULEA UR8, UR9, UR8, 0x18 ;  /* 0x0000000809087291 */ /* 0x001fcc000f8ec03f */
[----:B------:R-:W-:-:S05]  /*4a10*/  MOV R0, UR8 ;  /* 0x0000000800007c02 */ /* 0x000fca0008000f00 */
[----:B------:R-:W-:-:S04]  /*4a20*/  IMAD R2, R2, 0x8, R0 ;  /* 0x0000000802027824 */ /* 0x000fc800078e0200 */
[----:B------:R0:W1:Y:S01]  /*4a30*/  SYNCS.PHASECHK.TRANS64.TRYWAIT P1, [R2+URZ], R3 ;  /* 0x00000003020075a7 */ /* 0x000062000802017f */
[----:B------:R-:W-:Y:S05]  /*4a40*/  @!P0 BRA `(.L_x_20) ;  /* 0x0000000000048947 */ /* 0x000fea0003800000 */
[----:B------:R-:W-:Y:S01]  /*4a50*/  BPT.TRAP 0x1 ;  /* 0x000000040000795c */ /* 0x000fe20000300000 */
.L_x_20:
[----:B-1----:R-:W-:Y:S05]  /*4a60*/  @P1 BRA `(.L_x_21) ;  /* 0x0000000000081947 */ /* 0x002fea0003800000 */
[----:B------:R-:W1:Y:S02]  /*4a70*/  SYNCS.PHASECHK.TRANS64.TRYWAIT P1, [R2+URZ], R3 ;  /* 0x00000003020075a7 */ /* 0x000e64000802017f */
[----:B-1----:R-:W-:Y:S05]  /*4a80*/  @!P1 BRA `(.L_x_22) ;  /* 0x0000013800349947 */ /* 0x002fea0003800000 */
.L_x_21:
        /* <DEDUP_REMOVED lines=64> */
[----:B--2---:R-:W2:Y:S04]  /*4e90*/  LDL.LU.64 R24, [R1] ;  /* 0x0000000001187983 */ /* 0x004ea80000300a00 */
        /* <DEDUP_REMOVED lines=63> */
[----:B------:R-:W-:-:S02]  /*5290*/  ULEA UR13, UR6, UR45, 0xb ;  /* 0x0000002d060d7291 */ /* 0x000fc4000f8e583f */
[----:B------:R-:W-:Y:S01]  /*52a0*/  ULEA UR14, UR6, UR4, 0xb ;  /* 0x00000004060e7291 */ /* 0x000fe2000f8e583f */
[----:B------:R-:W-:Y:S01]  /*52b0*/  STL [R1+0x2c4], R18 ;  /* 0x0002c41201007387 */ /* 0x000fe20000100800 */
[----:B------:R-:W-:Y:S01]  /*52c0*/  UMOV UR9, 0x40000040 ;  /* 0x4000004000097882 */ /* 0x000fe20000000000 */
[----:B------:R-:W-:Y:S02]  /*52d0*/  UMOV UR11, 0x40000040 ;  /* 0x40000040000b7882 */ /* 0x000fe40000000000 */
[----:B------:R-:W-:Y:S01]  /*52e0*/  UMOV UR8, UR13 ;  /* 0x0000000d00087c82 */ /* 0x000fe20008000000 */
[----:B------:R-:W-:Y:S01]  /*52f0*/  STL [R1+0x2c0], R17 ;  /* 0x0002c01101007387 */ /* 0x000fe20000100800 */
[----:B------:R-:W-:-:S03]  /*5300*/  UMOV UR10, UR14 ;  /* 0x0000000e000a7c82 */ /* 0x000fc60008000000 */
[----:B------:R-:W-:Y:S04]  /*5310*/  STL [R1+0x2bc], R16 ;  /* 0x0002bc1001007387 */ /* 0x000fe80000100800 */
[----:B------:R3:W-:Y:S01]  /*5320*/  STL [R1+0x2b8], R0 ;  /* 0x0002b80001007387 */ /* 0x0007e20000100800 */
[----:B--2---:R-:W-:-:S06]  /*5330*/  WARPGROUP.ARRIVE ;  /* 0x00000000000079c5 */ /* 0x004fcc0000000000 */
[----:B------:R-:W-:Y:S03]  /*5340*/  IGMMA.64x256x32.S8.S8 R24, gdesc[UR8], R24, gsb0 ;  /* 0x06600000081879f1 */ /* 0x000fe60008041018 */
[----:B------:R-:W-:Y:S02]  /*5350*/  WARPGROUP.DEPBAR.LE gsb0, 0x0 ;  /* 0x00008000000079c5 */ /* 0x000fe40000010000 */
[----:B------:R-:W-:Y:S01]  /*5360*/  STL.64 [R1], R24 ;  /* 0x0000001801007387 */ /* 0x000fe20000100a00 */
[----:B01----:R-:W-:Y:S01]  /*5370*/  IMAD.MOV.U32 R2, RZ, RZ, R150 ;  /* 0x000000ffff027224 */ /* 0x003fe200078e0096 */
[----:B---3--:R-:W-:Y:S01]  /*5380*/  MOV R0, R151 ;  /* 0x0000009700007202 */ /* 0x008fe20000000f00 */
[----:B------:R-:W-:Y:S01]  /*5390*/  IMAD.MOV.U32 R3, RZ, RZ, R149 ;  /* 0x000000ffff037224 */ /* 0x000fe200078e0095 */
[----:B------:R-:W-:Y:S01]  /*53a0*/  STL.64 [R1+0x8], R26 ;  /* 0x0000081a01007387 */ /* 0x000fe20000100a00 */
        /* <DEDUP_REMOVED lines=253> */
[----:B------:R-:W-:-:S02]  /*6380*/  IMAD.MOV.U32 R150, RZ, RZ, R214 ;  /* 0x000000ffff967224 */ /* 0x000fc400078e00d6 */
[----:B------:R-:W-:Y:S01]  /*6390*/  IMAD.MOV.U32 R151, RZ, RZ, R213 ;  /* 0x000000ffff977224 */ /* 0x000fe200078e00d5 */
[----:B------:R-:W-:Y:S01]  /*63a0*/  MOV R213, R23 ;  /* 0x0000001700d57202 */ /* 0x000fe20000000f00 */
        /* <DEDUP_REMOVED lines=14> */
[----:B------:R-:W-:Y:S01]  /*6490*/  IMAD.MOV.U32 R235, RZ, RZ, R0 ;  /* 0x000000ffffeb7224 */ /* 0x000fe200078e0000 */
[----:B------:R-:W-:Y:S02]  /*64a0*/  UIADD3 UR8, UR13, 0x2, URZ ;  /* 0x000000020d087890 */ /* 0x000fe4000fffe03f */
[----:B------:R-:W-:Y:S01]  /*64b0*/  UIADD3 UR10, UR14, 0x2, URZ ;  /* 0x000000020e0a7890 */ /* 0x000fe2000fffe03f */
[----:B------:R-:W-:Y:S01]  /*64c0*/  UMOV UR9, 0x40000040 ;  /* 0x4000004000097882 */ /* 0x000fe20000000000 */
[----:B------:R-:W-:Y:S01]  /*64d0*/  UMOV UR11, 0x40000040 ;  /* 0x40000040000b7882 */ /* 0x000fe20000000000 */
        /* <DEDUP_REMOVED lines=235> */
[----:B------:R-:W-:Y:S01]  /*7390*/  STL.64 [R1+0x30], R36 ;  /* 0x0000302401007387 */ /* 0x000fe20000100a00 */
[----:B------:R-:W-:-:S03]  /*73a0*/  IMAD.MOV.U32 R3, RZ, RZ, R150 ;  /* 0x000000ffff037224 */ /* 0x000fc600078e0096 */
[----:B------:R-:W-:Y:S01]  /*73b0*/  STL.64 [R1+0x38], R38 ;  /* 0x0000382601007387 */ /* 0x000fe20000100a00 */
[----:B------:R-:W-:-:S03]  /*73c0*/  MOV R2, R151 ;  /* 0x0000009700027202 */ /* 0x000fc60000000f00 */
[----:B------:R-:W-:Y:S01]  /*73d0*/  STL.64 [R1+0x40], R40 ;  /* 0x0000402801007387 */ /* 0x000fe20000100a00 */
[----:B------:R-:W-:Y:S01]  /*73e0*/  IMAD.MOV.U32 R5, RZ, RZ, R148 ;  /* 0x000000ffff057224 */ /* 0x000fe200078e0094 */
[----:B------:R-:W-:Y:S02]  /*73f0*/  MOV R4, R149 ;  /* 0x0000009500047202 */ /* 0x000fe40000000f00 */
[----:B------:R-:W-:Y:S01]  /*7400*/  STL.64 [R1+0x48], R42 ;  /* 0x0000482a01007387 */ /* 0x000fe20000100a00 */
[----:B------:R-:W-:Y:S01]  /*7410*/  IMAD.MOV.U32 R7, RZ, RZ, R146 ;  /* 0x000000ffff077224 */ /* 0x000fe200078e0092 */
[----:B------:R-:W-:Y:S02]  /*7420*/  MOV R6, R147 ;  /* 0x0000009300067202 */ /* 0x000fe40000000f00 */
[----:B------:R0:W-:Y:S01]  /*7430*/  STL [R1+0x50], R44 ;  /* 0x0000502c01007387 */ /* 0x0001e20000100800 */
[----:B------:R-:W-:Y:S01]  /*7440*/  IMAD.MOV.U32 R9, RZ, RZ, R144 ;  /* 0x000000ffff097224 */ /* 0x000fe200078e0090 */
[----:B------:R-:W-:-:S02]  /*7450*/  MOV R8, R145 ;  /* 0x0000009100087202 */ /* 0x000fc40000000f00 */
[----:B------:R-:W2:Y:S01]  /*7460*/  LDL.LU.64 R150, [R1+0x4c0] ;  /* 0x0004c00001967983 */ /* 0x000ea20000300a00 */
[----:B------:R-:W-:Y:S01]  /*7470*/  IMAD.MOV.U32 R11, RZ, RZ, R142 ;  /* 0x000000ffff0b7224 */ /* 0x000fe200078e008e */
[----:B------:R-:W-:Y:S02]  /*7480*/  MOV R10, R143 ;  /* 0x0000008f000a7202 */ /* 0x000fe40000000f00 */
[----:B------:R-:W2:Y:S01]  /*7490*/  LDL.LU.64 R148, [R1+0x4b8] ;  /* 0x0004b80001947983 */ /* 0x000ea20000300a00 */
[----:B------:R-:W-:Y:S01]  /*74a0*/  IMAD.MOV.U32 R13, RZ, RZ, R140 ;  /* 0x000000ffff0d7224 */ /* 0x000fe200078e008c */
[----:B------:R-:W-:Y:S02]  /*74b0*/  MOV R12, R141 ;  /* 0x0000008d000c7202 */ /* 0x000fe40000000f00 */
[----:B------:R-:W2:Y:S01]  /*74c0*/  LDL.LU.64 R146, [R1+0x4b0] ;  /* 0x0004b00001927983 */ /* 0x000ea20000300a00 */
        /* <DEDUP_REMOVED lines=66> */
[----:B------:R-:W-:Y:S01]  /*78f0*/  MOV R178, R94 ;  /* 0x0000005e00b27202 */ /* 0x000fe20000000f00 */
[----:B------:R-:W-:Y:S02]  /*7900*/  IMAD.MOV.U32 R179, RZ, RZ, R95 ;  /* 0x000000ffffb37224 */ /* 0x000fe400078e005f */
[----:B------:R-:W2:Y:S01]  /*7910*/  LDL.LU.64 R100, [R1+0x3f8] ;  /* 0x0003f80001647983 */ /* 0x000ea20000300a00 */
[----:B------:R-:W-:-:S03]  /*7920*/  IMAD.MOV.U32 R176, RZ, RZ, R92 ;  /* 0x000000ffffb07224 */ /* 0x000fc600078e005c */
[----:B------:R-:W2:Y:S01]  /*7930*/  LDL.LU.64 R98, [R1+0x3f0] ;  /* 0x0003f00001627983 */ /* 0x000ea20000300a00 */
[----:B------:R-:W-:Y:S01]  /*7940*/  IMAD.MOV.U32 R177, RZ, RZ, R93 ;  /* 0x000000ffffb17224 */ /* 0x000fe200078e005d */
[----:B------:R-:W-:Y:S02]  /*7950*/  MOV R175, R91 ;  /* 0x0000005b00af7202 */ /* 0x000fe40000000f00 */
[----:B------:R-:W2:Y:S01]  /*7960*/  LDL.LU.64 R96, [R1+0x3e8] ;  /* 0x0003e80001607983 */ /* 0x000ea20000300a00 */
[----:B------:R-:W-:Y:S01]  /*7970*/  IMAD.MOV.U32 R174, RZ, RZ, R90 ;  /* 0x000000ffffae7224 */ /* 0x000fe200078e005a */
[----:B------:R-:W-:Y:S02]  /*7980*/  MOV R172, R88 ;  /* 0x0000005800ac7202 */ /* 0x000fe40000000f00 */
[----:B------:R-:W2:Y:S01]  /*7990*/  LDL.LU.64 R94, [R1+0x3e0] ;  /* 0x0003e000015e7983 */ /* 0x000ea20000300a00 */
[----:B------:R-:W-:-:S03]  /*79a0*/  IMAD.MOV.U32 R173, RZ, RZ, R89 ;  /* 0x000000ffffad7224 */ /* 0x000fc600078e0059 */
[----:B------:R-:W2:Y:S01]  /*79b0*/  LDL.LU.64 R92, [R1+0x3d8] ;  /* 0x0003d800015c7983 */ /* 0x000ea20000300a00 */
[----:B------:R-:W-:Y:S01]  /*79c0*/  IMAD.MOV.U32 R170, RZ, RZ, R86 ;  /* 0x000000ffffaa7224 */ /* 0x000fe200078e0056 */
[----:B------:R-:W-:Y:S01]  /*79d0*/  MOV R169, R85 ;  /* 0x0000005500a97202 */ /* 0x000fe20000000f00 */
[----:B------:R-:W-:Y:S01]  /*79e0*/  IMAD.MOV.U32 R171, RZ, RZ, R87 ;  /* 0x000000ffffab7224 */ /* 0x000fe200078e0057 */
        /* <DEDUP_REMOVED lines=60> */
[----:B------:R-:W-:-:S03]  /*7db0*/  IMAD.MOV.U32 R18, RZ, RZ, R45 ;  /* 0x000000ffff127224 */ /* 0x000fc600078e002d */
        /* <DEDUP_REMOVED lines=103> */
[----:B------:R-:W-:Y:S01]  /*8430*/  UIADD3 UR8, UR13, 0x6, URZ ;  /* 0x000000060d087890 */ /* 0x000fe2000fffe03f */
[----:B------:R0:W5:Y:S01]  /*8440*/  LDL.LU R18, [R1+0x2c4] ;  /* 0x0002c40001127983 */ /* 0x0001620000300800 */
[----:B------:R-:W-:Y:S01]  /*8450*/  UIADD3 UR10, UR14, 0x6, URZ ;  /* 0x000000060e0a7890 */ /* 0x000fe2000fffe03f */
[----:B------:R-:W-:Y:S01]  /*8460*/  UMOV UR9, 0x40000040 ;  /* 0x4000004000097882 */ /* 0x000fe20000000000 */
[----:B------:R-:W-:Y:S01]  /*8470*/  UMOV UR11, 0x40000040 ;  /* 0x40000040000b7882 */ /* 0x000fe20000000000 */
[----:B------:R0:W5:Y:S04]  /*8480*/  LDL.LU R17, [R1+0x2c0] ;  /* 0x0002c00001117983 */ /* 0x0001680000300800 */
[----:B------:R0:W5:Y:S04]  /*8490*/  LDL.LU R16, [R1+0x2bc] ;  /* 0x0002bc0001107983 */ /* 0x0001680000300800 */
[----:B------:R0:W5:Y:S01]  /*84a0*/  LDL.LU R0, [R1+0x2b8] ;  /* 0x0002b80001007983 */ /* 0x0001620000300800 */
        /* <DEDUP_REMOVED lines=95> */
[----:B------:R-:W-:Y:S01]  /*8aa0*/  BPT.TRAP 0x1 ;  /* 0x000000040000795c */ /* 0x000fe20000300000 */
.L_x_23:
[----:B------:R-:W-:Y:S01]  /*8ab0*/  IMAD.U32 R2, RZ, RZ, UR12 ;  /* 0x0000000cff027e24 */ /* 0x000fe2000f8e00ff */
[----:B------:R-:W-:-:S04]  /*8ac0*/  UISETP.GT.U32.AND UP0, UPT, UR40, 0x1, UPT ;  /* 0x000000012800788c */ /* 0x000fc8000bf04070 */
[----:B-----5:R-:W-:Y:S02]  /*8ad0*/  LEA R2, R2, R0, 0x3 ;  /* 0x0000000002027211 */ /* 0x020fe400078e18ff */
[----:B------:R-:W-:-:S03]  /*8ae0*/  PLOP3.LUT P1, PT, PT, PT, UP0, 0x80, 0x0 ;  /* 0x000000000000781c */ /* 0x000fc60003f2f008 */
[----:B------:R-:W-:-:S05]  /*8af0*/  VIADD R2, R2, 0x18 ;  /* 0x0000001802027836 */ /* 0x000fca0000000000 */
[----:B------:R-:W-:-:S04]  /*8b00*/  PRMT R2, RZ, 0x654, R2 ;  /* 0x00000654ff027816 */ /* 0x000fc80000000002 */
[----:B------:R0:W-:Y:S01]  /*8b10*/  SYNCS.ARRIVE.TRANS64.RED.A1T0 RZ, [R2+URZ], RZ ;  /* 0x000000ff02ff79a7 */ /* 0x0001e2000810043f */
[----:B------:R-:W-:Y:S05]  /*8b20*/  @P1 BRA `(.L_x_24) ;  /* 0x0000000000041947 */ /* 0x000fea0003800000 */
[----:B------:R-:W-:Y:S01]  /*8b30*/  BPT.TRAP 0x1 ;  /* 0x000000040000795c */ /* 0x000fe20000300000 */
.L_x_24:
[----:B------:R-:W-:Y:S02]  /*8b40*/  UISETP.GT.AND UP2, UPT, UR5, 0x1, UPT ;  /* 0x000000010500788c */ /* 0x000fe4000bf44270 */
[----:B------:R-:W-:Y:S02]  /*8b50*/  UIADD3 UR6, UR6, 0x1, URZ ;  /* 0x0000000106067890 */ /* 0x000fe4000fffe03f */
[----:B------:R-:W-:Y:S02]  /*8b60*/  UIADD3 UR12, UR12, 0x1, URZ ;  /* 0x000000010c0c7890 */ /* 0x000fe4000fffe03f */
[----:B------:R-:W-:Y:S01]  /*8b70*/  PLOP3.LUT P1, PT, PT, PT, UP2, 0x80, 0x0 ;  /* 0x000000000000781c */ /* 0x000fe20003f2f028 */
[----:B------:R-:W-:Y:S02]  /*8b80*/  UISETP.NE.AND UP0, UPT, UR6, 0x3, UPT ;  /* 0x000000030600788c */ /* 0x000fe4000bf05270 */
[----:B------:R-:W-:Y:S02]  /*8b90*/  UIADD3 UR8, UR5, -0x1, URZ ;  /* 0xffffffff05087890 */ /* 0x000fe4000fffe03f */
[----:B------:R-:W-:-:S02]  /*8ba0*/  USEL UR5, URZ, 0x1, UP0 ;  /* 0x000000013f057887 */ /* 0x000fc40008000000 */
[----:B------:R-:W-:Y:S02]  /*8bb0*/  UISETP.NE.AND UP1, UPT, UR12, 0x3, UPT ;  /* 0x000000030c00788c */ /* 0x000fe4000bf25270 */
[----:B------:R-:W-:Y:S02]  /*8bc0*/  ULOP3.LUT UR7, UR7, UR5, URZ, 0x3c, !UPT ;  /* 0x0000000507077292 */ /* 0x000fe4000f8e3c3f */
[----:B------:R-:W-:Y:S02]  /*8bd0*/  USEL UR6, UR6, URZ, UP0 ;  /* 0x0000003f06067287 */ /* 0x000fe40008000000 */
[----:B------:R-:W-:Y:S01]  /*8be0*/  USEL UR12, UR12, URZ, UP1 ;  /* 0x0000003f0c0c7287 */ /* 0x000fe20008800000 */
[----:B------:R-:W-:Y:S01]  /*8bf0*/  UMOV UR5, UR8 ;  /* 0x0000000800057c82 */ /* 0x000fe20008000000 */
[----:B------:R-:W-:Y:S10]  /*8c00*/  @P1 BRA `(.L_x_25) ;  /* 0xffffffbc00601947 */ /* 0x000ff4000383ffff */
.L_x_18:
[----:B0----5:R-:W0:Y:S02]  /*8c10*/  LDC R2, c[0x0][0x28c] ;  /* 0x0000a300ff027b82 */ /* 0x021e240000000800 */
[----:B0-----:R-:W-:-:S13]  /*8c20*/  ISETP.GE.AND P1, PT, R2, 0x1, PT ;  /* 0x000000010200780c */ /* 0x001fda0003f26270 */
[----:B------:R-:W-:Y:S05]  /*8c30*/  @!P1 BRA `(.L_x_26) ;  /* 0x0000000000449947 */ /* 0x000fea0003800000 */
[----:B------:R-:W-:Y:S05]  /*8c40*/  @!P0 BRA `(.L_x_27) ;  /* 0x0000000000048947 */ /* 0x000fea0003800000 */
[----:B------:R-:W-:Y:S01]  /*8c50*/  BPT.TRAP 0x1 ;  /* 0x000000040000795c */ /* 0x000fe20000300000 */
.L_x_27:
[----:B------:R-:W-:-:S04]  /*8c60*/  UISETP.LT.AND UP0, UPT, UR44, 0x1, UPT ;  /* 0x000000012c00788c */ /* 0x000fc8000bf01270 */
[----:B------:R-:W-:Y:S02]  /*8c70*/  USEL UR6, UR44, 0x1, UP0 ;  /* 0x000000012c067887 */ /* 0x000fe40008000000 */
[----:B------:R-:W-:Y:S02]  /*8c80*/  UISETP.GT.U32.AND UP0, UPT, UR40, 0x1, UPT ;  /* 0x000000012800788c */ /* 0x000fe4000bf04070 */
[----:B------:R-:W-:-:S04]  /*8c90*/  UIADD3 UR6, UR39, UR44, -UR6 ;  /* 0x0000002c27067290 */ /* 0x000fc8000fffe806 */
[----:B------:R-:W-:Y:S01]  /*8ca0*/  UIMAD.WIDE.U32 UR4, UR6, -0x55555555, URZ ;  /* 0xaaaaaaab060478a5 */ /* 0x000fe2000f8e003f */
[----:B------:R-:W-:-:S03]  /*8cb0*/  PLOP3.LUT P0, PT, PT, PT, UP0, 0x80, 0x0 ;  /* 0x000000000000781c */ /* 0x000fc60003f0f008 */
[----:B------:R-:W-:-:S04]  /*8cc0*/  USHF.R.U32.HI UR4, URZ, 0x1, UR5 ;  /* 0x000000013f047899 */ /* 0x000fc80008011605 */
[----:B------:R-:W-:-:S06]  /*8cd0*/  UIMAD UR6, UR4, -0x3, UR6 ;  /* 0xfffffffd040678a4 */ /* 0x000fcc000f8e0206 */
[----:B------:R-:W-:-:S05]  /*8ce0*/  MOV R2, UR6 ;  /* 0x0000000600027c02 */ /* 0x000fca0008000f00 */
[----:B------:R-:W-:-:S05]  /*8cf0*/  IMAD R0, R2, 0x8, R0 ;  /* 0x0000000802007824 */ /* 0x000fca00078e0200 */
[----:B------:R-:W-:-:S04]  /*8d00*/  IADD3 R0, R0, 0x18, RZ ;  /* 0x0000001800007810 */ /* 0x000fc80007ffe0ff */
[----:B------:R-:W-:-:S04]  /*8d10*/  PRMT R0, RZ, 0x654, R0 ;  /* 0x00000654ff007816 */ /* 0x000fc80000000000 */
[----:B------:R0:W-:Y:S01]  /*8d20*/  SYNCS.ARRIVE.TRANS64.RED.A1T0 RZ, [R0+URZ], RZ ;  /* 0x000000ff00ff79a7 */ /* 0x0001e2000810043f */
[----:B------:R-:W-:Y:S05]  /*8d30*/  @P0 BRA `(.L_x_26) ;  /* 0x0000000000040947 */ /* 0x000fea0003800000 */
[----:B------:R-:W-:Y:S01]  /*8d40*/  BPT.TRAP 0x1 ;  /* 0x000000040000795c */ /* 0x000fe20000300000 */
.L_x_26:
[----:B------:R-:W1:Y:S01]  /*8d50*/  S2R R6, SR_TID.X ;  /* 0x0000000000067919 */ /* 0x000e620000002100 */
[----:B------:R-:W-:Y:S01]  /*8d60*/  IMAD.MOV.U32 R13, RZ, RZ, 0x6540 ;  /* 0x00006540ff0d7424 */ /* 0x000fe200078e00ff */
[----:B------:R-:W-:Y:S02]  /*8d70*/  UIMAD.WIDE UR8, UR41, 0x100, URZ ;  /* 0x00000100290878a5 */ /* 0x000fe4000f8e023f */
[----:B------:R-:W-:Y:S01]  /*8d80*/  USHF.R.S32.HI UR10, URZ, 0x1f, UR43 ;  /* 0x0000001f3f0a7899 */ /* 0x000fe2000801142b */
[----:B------:R-:W-:Y:S01]  /*8d90*/  ULDC.64 UR6, c[0x0][0x5d0] ;  /* 0x0001740000067ab9 */ /* 0x000fe20000000a00 */
[----:B------:R-:W-:Y:S02]  /*8da0*/  USHF.L.U32 UR41, UR41, 0x8, URZ ;  /* 0x0000000829297899 */ /* 0x000fe4000800063f */
[----:B------:R-:W-:Y:S02]  /*8db0*/  UIMAD UR4, UR10, UR6, URZ ;  /* 0x000000060a0472a4 */ /* 0x000fe4000f8e023f */
[----:B------:R-:W-:-:S02]  /*8dc0*/  UIADD3 UR39, UR44, UR39, URZ ;  /* 0x000000272c277290 */ /* 0x000fc4000fffe03f */
[----:B------:R-:W-:Y:S02]  /*8dd0*/  UIMAD UR4, UR43, UR7, UR4 ;  /* 0x000000072b0472a4 */ /* 0x000fe4000f8e0204 */
[----:B------:R-:W-:Y:S02]  /*8de0*/  UISETP.GT.U32.AND UP1, UPT, UR39, 0x2, UPT ;  /* 0x000000022700788c */ /* 0x000fe4000bf24070 */
[----:B------:R-:W-:Y:S02]  /*8df0*/  UISETP.GE.U32.AND UP2, UPT, UR44, 0x3, UPT ;  /* 0x000000032c00788c */ /* 0x000fe4000bf46070 */
[----:B------:R-:W-:Y:S01]  /*8e00*/  UISETP.LT.U32.AND UP1, UPT, UR44, 0x3, UP1 ;  /* 0x000000032c00788c */ /* 0x000fe20008f21070 */
[--C-:B-1----:R-:W-:Y:S02]  /*8e10*/  SHF.R.U32.HI R2, RZ, 0x7, R6.reuse ;  /* 0x00000007ff027819 */ /* 0x102fe40000011606 */
[----:B------:R-:W-:Y:S02]  /*8e20*/  SHF.R.U32.HI R3, RZ, 0x2, R6 ;  /* 0x00000002ff037819 */ /* 0x000fe40000011606 */
[----:B------:R-:W-:-:S02]  /*8e30*/  LOP3.LUT R2, R2, 0x1, RZ, 0xc0, !PT ;  /* 0x0000000102027812 */ /* 0x000fc400078ec0ff */
[C---:B------:R-:W-:Y:S02]  /*8e40*/  SHF.L.U32 R12, R6.reuse, 0x1, RZ ;  /* 0x00000001060c7819 */ /* 0x040fe400000006ff */
[----:B------:R-:W-:Y:S01]  /*8e50*/  LOP3.LUT R4, R6, 0x60, RZ, 0xc0, !PT ;  /* 0x0000006006047812 */ /* 0x000fe200078ec0ff */
[----:B------:R-:W-:Y:S01]  /*8e60*/  IMAD.SHL.U32 R158, R2, 0x40, RZ ;  /* 0x00000040029e7824 */ /* 0x000fe200078e00ff */
[----:B------:R-:W-:Y:S02]  /*8e70*/  LOP3.LUT R3, R3, 0x7, RZ, 0xc0, !PT ;  /* 0x0000000703037812 */ /* 0x000fe400078ec0ff */
[----:B------:R-:W-:Y:S02]  /*8e80*/  LOP3.LUT R12, R12, 0x6, RZ, 0xc0, !PT ;  /* 0x000000060c0c7812 */ /* 0x000fe400078ec0ff */
[----:B------:R-:W-:Y:S02]  /*8e90*/  SHF.R.U32.HI R4, RZ, 0x1, R4 ;  /* 0x00000001ff047819 */ /* 0x000fe40000011604 */
[----:B------:R-:W-:-:S02]  /*8ea0*/  LOP3.LUT R158, R158, 0x40, R3, 0xe2, !PT ;  /* 0x000000409e9e7812 */ /* 0x000fc400078ee203 */
[----:B------:R-:W-:Y:S01]  /*8eb0*/  PRMT R12, R12, R13, UR42 ;  /* 0x0000002a0c0c7e16 */ /* 0x000fe2000800000d */
[----:B------:R-:W-:Y:S01]  /*8ec0*/  USHF.L.U32 UR42, UR42, 0x8, URZ ;  /* 0x000000082a2a7899 */ /* 0x000fe2000800063f */
[----:B0-----:R-:W-:Y:S01]  /*8ed0*/  IADD3 R0, RZ, -R4, -R3 ;  /* 0x80000004ff007210 */ /* 0x001fe20007ffe803 */
[----:B------:R-:W-:Y:S01]  /*8ee0*/  IMAD.MOV.U32 R3, RZ, RZ, -0x2 ;  /* 0xfffffffeff037424 */ /* 0x000fe200078e00ff */
[----:B------:R-:W-:Y:S02]  /*8ef0*/  LOP3.LUT R158, R158, UR8, R4, 0xfe, !PT ;  /* 0x000000089e9e7c12 */ /* 0x000fe4000f8efe04 */
[----:B------:R-:W-:Y:S01]  /*8f00*/  SHF.R.S32.HI R13, RZ, 0x1f, R12 ;  /* 0x0000001fff0d7819 */ /* 0x000fe2000001140c */
[----:B------:R-:W-:Y:S01]  /*8f10*/  IMAD R0, R2, -0x40, R0 ;  /* 0xffffffc002007824 */ /* 0x000fe200078e0200 */
[----:B------:R-:W-:Y:S01]  /*8f20*/  MOV R4, UR6 ;  /* 0x0000000600047c02 */ /* 0x000fe20008000f00 */
[----:B------:R-:W-:Y:S02]  /*8f30*/  ULDC UR6, c[0x0][0x284] ;  /* 0x0000a10000067ab9 */ /* 0x000fe40000000800 */
[----:B------:R-:W-:-:S02]  /*8f40*/  MOV R19, UR6 ;  /* 0x0000000600137c02 */ /* 0x000fc40008000f00 */
[----:B------:R-:W-:Y:S02]  /*8f50*/  IMAD.WIDE.U32 R4, R4, UR43, R12 ;  /* 0x0000002b04047c25 */ /* 0x000fe4000f8e000c */
[----:B------:R-:W-:Y:S02]  /*8f60*/  IADD3 R19, R19, -UR41, R0 ;  /* 0x8000002913137c10 */ /* 0x000fe4000fffe000 */
[----:B------:R-:W-:Y:S01]  /*8f70*/  VIADD R5, R5, UR4 ;  /* 0x0000000405057c36 */ /* 0x000fe20008000000 */
[----:B------:R-:W-:Y:S01]  /*8f80*/  ULDC UR4, c[0x0][0x288] ;  /* 0x0000a20000047ab9 */ /* 0x000fe20000000800 */
[----:B------:R-:W-:Y:S01]  /*8f90*/  LOP3.LUT R0, R6, 0x3, RZ, 0xc0, !PT ;  /* 0x0000000306007812 */ /* 0x000fe200078ec0ff */
[----:B------:R-:W-:-:S04]  /*8fa0*/  UISETP.GE.AND UP0, UPT, UR42, UR4, UPT ;  /* 0x000000042a00728c */ /* 0x000fc8000bf06270 */
[----:B------:R-:W-:Y:S01]  /*8fb0*/  UISETP.GE.OR UP0, UPT, UR41, UR6, UP0 ;  /* 0x000000062900728c */ /* 0x000fe20008706670 */
[----:B------:R-:W-:Y:S01]  /*8fc0*/  IMAD R0, R0, R3, UR4 ;  /* 0x0000000400007e24 */ /* 0x000fe2000f8e0203 */
[----:B------:R-:W-:Y:S02]  /*8fd0*/  UIMAD.WIDE.U32 UR4, UR39, -0x55555555, URZ ;  /* 0xaaaaaaab270478a5 */ /* 0x000fe4000f8e003f */
[----:B------:R-:W-:Y:S02]  /*8fe0*/  USEL UR6, URZ, 0x1, !UP1 ;  /* 0x000000013f067887 */ /* 0x000fe4000c800000 */
[----:B------:R-:W-:Y:S01]  /*8ff0*/  PLOP3.LUT P0, PT, PT, PT, UP0, 0x80, 0x0 ;  /* 0x000000000000781c */ /* 0x000fe20003f0f008 */
[----:B------:R-:W-:Y:S01]  /*9000*/  USHF.R.U32.HI UR4, URZ, 0x1, UR5 ;  /* 0x000000013f047899 */ /* 0x000fe20008011605 */
[----:B------:R-:W-:Y:S01]  /*9010*/  IADD3 R0, R0, -UR42, RZ ;  /* 0x8000002a00007c10 */ /* 0x000fe2000fffe0ff */
[----:B------:R-:W-:Y:S02]  /*9020*/  ULOP3.LUT UR38, UR38, UR6, URZ, 0x3c, !UPT ;  /* 0x0000000626267292 */ /* 0x000fe4000f8e3c3f */
[----:B------:R-:W-:-:S02]  /*9030*/  UIMAD UR39, UR4, -0x3, UR39 ;  /* 0xfffffffd042778a4 */ /* 0x000fc4000f8e0227 */
[----:B------:R-:W-:Y:S01]  /*9040*/  @UP2 ULOP3.LUT UR38, UR38, 0x1, UR4, 0x78, !UPT ;  /* 0x0000000126262892 */ /* 0x000fe2000f8e7804 */
[----:B------:R-:W-:-:S05]  /*9050*/  UMOV UR41, 0xffffffff ;  /* 0xffffffff00297882 */ /* 0x000fca0000000000 */
[----:B------:R-:W-:Y:S06]  /*9060*/  @P0 BRA `(.L_x_28) ;  /* 0x000000d000f80947 */ /* 0x000fec0003800000 */
[----:B------:R-:W0:Y:S01]  /*9070*/  LDC.64 R2, c[0x0][0x5c8] ;  /* 0x00017200ff027b82 */ /* 0x000e220000000a00 */
[----:B------:R-:W-:Y:S01]  /*9080*/  ULDC.64 UR4, c[0x0][0x5c0] ;  /* 0x0001700000047ab9 */ /* 0x000fe20000000a00 */
[----:B------:R-:W-:Y:S01]  /*9090*/  BSSY B0, `(.L_x_28) ;  /* 0x0000d3b000007945 */ /* 0x000fe20003800000 */
[C---:B0-----:R-:W-:Y:S01]  /*90a0*/  IMAD R6, R2.reuse, UR9, RZ ;  /* 0x0000000902067c24 */ /* 0x041fe2000f8e02ff */
[----:B------:R-:W-:Y:S01]  /*90b0*/  SHF.L.U32 R8, R2, 0x3, RZ ;  /* 0x0000000302087819 */ /* 0x000fe200000006ff */
[----:B------:R-:W-:Y:S01]  /*90c0*/  IMAD.WIDE.U32 R4, R158, R2, R4 ;  /* 0x000000029e047225 */ /* 0x000fe200078e0004 */
[----:B------:R-:W-:-:S03]  /*90d0*/  SHF.L.U64.HI R9, R2, 0x3, R3 ;  /* 0x0000000302097819 */ /* 0x000fc60000010203 */
[----:B------:R-:W-:Y:S01]  /*90e0*/  IMAD R6, R158, R3, R6 ;  /* 0x000000039e067224 */ /* 0x000fe200078e0206 */
[----:B------:R-:W-:-:S03]  /*90f0*/  IADD3 R4, P0, R4, UR4, RZ ;  /* 0x0000000404047c10 */ /* 0x000fc6000ff1e0ff */
[----:B------:R-:W-:Y:S01]  /*9100*/  IMAD.IADD R6, R5, 0x1, R6 ;  /* 0x0000000105067824 */ /* 0x000fe200078e0206 */
[----:B------:R-:W-:-:S04]  /*9110*/  IADD3 R10, P1, R8, R4, RZ ;  /* 0x00000004080a7210 */ /* 0x000fc80007f3e0ff */
[----:B------:R-:W-:Y:S02]  /*9120*/  IADD3.X R5, R6, UR5, RZ, P0, !PT ;  /* 0x0000000506057c10 */ /* 0x000fe400087fe4ff */
[----:B------:R-:W-:-:S03]  /*9130*/  LEA R6, P0, R2, R4, 0x7 ;  /* 0x0000000402067211 */ /* 0x000fc600078038ff */
[----:B------:R-:W-:Y:S01]  /*9140*/  IMAD.X R11, R9, 0x1, R5, P1 ;  /* 0x00000001090b7824 */ /* 0x000fe200008e0605 */
[----:B------:R-:W-:Y:S02]  /*9150*/  LEA.HI.X R7, R2, R5, R3, 0x7, P0 ;  /* 0x0000000502077211 */ /* 0x000fe400000f3c03 */
[----:B------:R-:W-:Y:S02]  /*9160*/  ISETP.NE.AND P0, PT, R18, RZ, PT ;  /* 0x000000ff1200720c */ /* 0x000fe40003f05270 */
[----:B------:R-:W-:-:S04]  /*9170*/  IADD3 R8, P2, R8, R6, RZ ;  /* 0x0000000608087210 */ /* 0x000fc80007f5e0ff */
[----:B------:R-:W-:-:S07]  /*9180*/  IADD3.X R9, R9, R7, RZ, P2, !PT ;  /* 0x0000000709097210 */ /* 0x000fce00017fe4ff */
[----:B------:R-:W-:Y:S05]  /*9190*/  @!P0 BRA `(.L_x_29) ;  /* 0x0000009800988947 */ /* 0x000fea0003800000 */
[----:B------:R-:W0:Y:S01]  /*91a0*/  LDC.64 R20, c[0x0][0x5b0] ;  /* 0x00016c00ff147b82 */ /* 0x000e220000000a00 */
[----:B------:R-:W-:Y:S01]  /*91b0*/  ULDC.64 UR6, c[0x0][0x5b8] ;  /* 0x00016e0000067ab9 */ /* 0x000fe20000000a00 */
[----:B------:R-:W-:Y:S01]  /*91c0*/  ISETP.GE.AND P1, PT, R19, 0x1, PT ;  /* 0x000000011300780c */ /* 0x000fe20003f26270 */
[----:B------:R-:W-:Y:S02]  /*91d0*/  UIMAD UR4, UR10, UR6, URZ ;  /* 0x000000060a0472a4 */ /* 0x000fe4000f8e023f */
[----:B------:R-:W-:Y:S01]  /*91e0*/  IMAD.U32 R154, RZ, RZ, UR6 ;  /* 0x00000006ff9a7e24 */ /* 0x000fe2000f8e00ff */
[----:B------:R-:W-:Y:S01]  /*91f0*/  BSSY B1, `(.L_x_30) ;  /* 0x000000e000017945 */ /* 0x000fe20003800000 */
[----:B------:R-:W-:Y:S01]  /*9200*/  ISETP.LT.OR P2, PT, R0, 0x1, !P1 ;  /* 0x000000010000780c */ /* 0x000fe20004f41670 */
[----:B------:R-:W-:Y:S01]  /*9210*/  UIMAD UR4, UR43, UR7, UR4 ;  /* 0x000000072b0472a4 */ /* 0x000fe2000f8e0204 */
[----:B------:R-:W1:Y:S01]  /*9220*/  LDC.64 R22, c[0x0][0x5a8] ;  /* 0x00016a00ff167b82 */ /* 0x000e620000000a00 */
[----:B------:R-:W-:-:S04]  /*9230*/  IMAD.WIDE.U32 R154, R154, UR43, R12 ;  /* 0x0000002b9a9a7c25 */ /* 0x000fc8000f8e000c */
[----:B------:R-:W-:Y:S01]  /*9240*/  IMAD.MOV.U32 R152, RZ, RZ, R154 ;  /* 0x000000ffff987224 */ /* 0x000fe200078e009a */
[----:B------:R-:W-:Y:S01]  /*9250*/  IADD3 R153, R155, UR4, RZ ;  /* 0x000000049b997c10 */ /* 0x000fe2000fffe0ff */
[----:B0-----:R-:W-:Y:S02]  /*9260*/  IMAD R159, R20, UR9, RZ ;  /* 0x00000009149f7c24 */ /* 0x001fe4000f8e02ff */
[----:B------:R-:W-:-:S04]  /*9270*/  IMAD.WIDE.U32 R2, R158, R20, R152 ;  /* 0x000000149e027225 */ /* 0x000fc800078e0098 */
[----:B------:R-:W-:Y:S01]  /*9280*/  IMAD R159, R158, R21, R159 ;  /* 0x000000159e9f7224 */ /* 0x000fe200078e029f */
[----:B-1----:R-:W-:-:S04]  /*9290*/  IADD3 R14, P0, R2, R22, RZ ;  /* 0x00000016020e7210 */ /* 0x002fc80007f1e0ff */
[----:B------:R-:W-:Y:S01]  /*92a0*/  IADD3.X R15, R23, R3, R159, P0, !PT ;  /* 0x00000003170f7210 */ /* 0x000fe200007fe49f */
[----:B------:R-:W-:Y:S08]  /*92b0*/  @P2 BRA `(.L_x_31) ;  /* 0x0000000000042947 */ /* 0x000ff00003800000 */
[----:B------:R0:W5:Y:S02]  /*92c0*/  LDG.E.U8 R16, desc[UR36][R14.64] ;  /* 0x000000240e107981 */ /* 0x000164000c1e1100 */
.L_x_31:
[----:B------:R-:W-:Y:S05]  /*92d0*/  BSYNC B1 ;  /* 0x0000000000017941 */ /* 0x000fea0003800000 */
.L_x_30:
[----:B------:R-:W2:Y:S01]  /*92e0*/  LDL.LU R3, [R1] ;  /* 0x0000000001037983 */ /* 0x000ea20000300800 */
[----:B-----5:R-:W-:Y:S01]  /*92f0*/  LOP3.LUT R2, R16, 0xffff, RZ, 0xc0, !PT ;  /* 0x0000ffff10027812 */ /* 0x020fe200078ec0ff */
[----:B------:R-:W-:Y:S01]  /*9300*/  BSSY B1, `(.L_x_32) ;  /* 0x000000a000017945 */ /* 0x000fe20003800000 */
[----:B------:R-:W-:Y:S02]  /*9310*/  ISETP.LT.OR P0, PT, R0, 0x2, !P1 ;  /* 0x000000020000780c */ /* 0x000fe40004f01670 */
[----:B------:R-:W-:-:S05]  /*9320*/  PRMT R2, R2, 0x8880, RZ ;  /* 0x0000888002027816 */ /* 0x000fca00000000ff */
[----:B------:R-:W-:-:S04]  /*9330*/  IMAD R2, R2, R18, RZ ;  /* 0x0000001202027224 */ /* 0x000fc800078e02ff */
[----:B--2---:R-:W-:-:S05]  /*9340*/  @!P2 IMAD R3, R3, R17, R2 ;  /* 0x000000110303a224 */ /* 0x004fca00078e0202 */
[----:B------:R1:W-:Y:S01]  /*9350*/  @!P2 STG.E.U8 desc[UR36][R4.64], R3 ;  /* 0x000000030400a986 */ /* 0x0003e2000c101124 */
[----:B------:R-:W-:Y:S05]  /*9360*/  @P0 BRA `(.L_x_33) ;  /* 0x00000000000c0947 */ /* 0x000fea0003800000 */
[----:B------:R-:W2:Y:S02]  /*9370*/  LDG.E.U8 R16, desc[UR36][R14.64+0x1] ;  /* 0x000001240e107981 */ /* 0x000ea4000c1e1100 */
[----:B--2---:R-:W-:-:S05]  /*9380*/  PRMT R2, R16, 0x8880, RZ ;  /* 0x0000888010027816 */ /* 0x004fca00000000ff */
[----:B------:R-:W-:-:S07]  /*9390*/  IMAD R2, R2, R18, RZ ;  /* 0x0000001202027224 */ /* 0x000fce00078e02ff */
.L_x_33:
[----:B------:R-:W-:Y:S05]  /*93a0*/  BSYNC B1 ;  /* 0x0000000000017941 */ /* 0x000fea0003800000 */
.L_x_32:
[----:B-1----:R-:W2:Y:S01]  /*93b0*/  LDL.LU R3, [R1+0x4] ;  /* 0x0000040001037983 */ /* 0x002ea20000300800 */
[C---:B------:R-:W-:Y:S01]  /*93c0*/  SHF.L.U64.HI R157, R20.reuse, 0x3, R21 ;  /* 0x00000003149d7819 */ /* 0x040fe20000010215 */
[----:B------:R-:W-:Y:S01]  /*93d0*/  BSSY B1, `(.L_x_34) ;  /* 0x000000e000017945 */ /* 0x000fe20003800000 */
[----:B------:R-:W-:-:S05]  /*93e0*/  SHF.L.U32 R156, R20, 0x3, RZ ;  /* 0x00000003149c7819 */ /* 0x000fca00000006ff */
[----:B------:R-:W-:-:S04]  /*93f0*/  IMAD.WIDE.U32 R12, R158, R20, R156 ;  /* 0x000000149e0c7225 */ /* 0x000fc800078e009c */
[----:B------:R-:W-:Y:S01]  /*9400*/  IMAD.IADD R159, R159, 0x1, R13 ;  /* 0x000000019f9f7824 */ /* 0x000fe200078e020d */
[----:B------:R-:W-:-:S04]  /*9410*/  IADD3 R12, P2, P3, R154, R22, R12 ;  /* 0x000000169a0c7210 */ /* 0x000fc80007b5e00c */
[----:B------:R-:W-:Y:S01]  /*9420*/  IADD3.X R13, R153, R23, R159, P2, P3 ;  /* 0x00000017990d7210 */ /* 0x000fe200017e649f */
[----:B--2---:R-:W-:-:S05]  /*9430*/  @!P0 IMAD R3, R3, R17, R2 ;  /* 0x0000001103038224 */ /* 0x004fca00078e0202 */
[----:B------:R1:W-:Y:S01]  /*9440*/  @!P0 STG.E.U8 desc[UR36][R4.64+0x1], R3 ;  /* 0x0000010304008986 */ /* 0x0003e2000c101124 */
[----:B------:R-:W-:-:S04]  /*9450*/  ISETP.GE.AND P0, PT, R19, 0x9, PT ;  /* 0x000000091300780c */ /* 0x000fc80003f06270 */
[----:B------:R-:W-:-:S13]  /*9460*/  ISETP.LT.OR P4, PT, R0, 0x1, !P0 ;  /* 0x000000010000780c */ /* 0x000fda0004781670 */
[----:B-1----:R-:W-:Y:S05]  /*9470*/  @P4 BRA `(.L_x_35) ;  /* 0x00000000000c4947 */ /* 0x002fea0003800000 */
[----:B------:R-:W2:Y:S02]  /*9480*/  LDG.E.U8 R16, desc[UR36][R12.64] ;  /* 0x000000240c107981 */ /* 0x000ea4000c1e1100 */
[----:B--2---:R-:W-:-:S05]  /*9490*/  PRMT R2, R16, 0x8880, RZ ;  /* 0x0000888010027816 */ /* 0x004fca00000000ff */
[----:B------:R-:W-:-:S07]  /*94a0*/  IMAD R2, R2, R18, RZ ;  /* 0x0000001202027224 */ /* 0x000fce00078e02ff */
.L_x_35:
[----:B------:R-:W-:Y:S05]  /*94b0*/  BSYNC B1 ;  /* 0x0000000000017941 */ /* 0x000fea0003800000 */
.L_x_34:
[----:B------:R-:W2:Y:S01]  /*94c0*/  LDL.LU R3, [R1+0x8] ;  /* 0x0000080001037983 */ /* 0x000ea20000300800 */
[----:B------:R-:W-:Y:S01]  /*94d0*/  ISETP.LT.OR P2, PT, R0, 0x2, !P0 ;  /* 0x000000020000780c */ /* 0x000fe20004741670 */
[----:B------:R-:W-:Y:S01]  /*94e0*/  BSSY B1, `(.L_x_36) ;  /* 0x0000007000017945 */ /* 0x000fe20003800000 */
[----:B--2---:R-:W-:-:S05]  /*94f0*/  @!P4 IMAD R3, R3, R17, R2 ;  /* 0x000000110303c224 */ /* 0x004fca00078e0202 */
[----:B------:R1:W-:Y:S06]  /*9500*/  @!P4 STG.E.U8 desc[UR36][R10.64], R3 ;  /* 0x000000030a00c986 */ /* 0x0003ec000c101124 */
[----:B------:R-:W-:Y:S05]  /*9510*/  @P2 BRA `(.L_x_37) ;  /* 0x00000000000c2947 */ /* 0x000fea0003800000 */
[----:B------:R-:W2:Y:S02]  /*9520*/  LDG.E.U8 R16, desc[UR36][R12.64+0x1] ;  /* 0x000001240c107981 */ /* 0x000ea4000c1e1100 */
[----:B--2---:R-:W-:-:S05]  /*9530*/  PRMT R2, R16, 0x8880, RZ ;  /* 0x0000888010027816 */ /* 0x004fca00000000ff */
[----:B------:R-:W-:-:S07]  /*9540*/  IMAD R2, R2, R18, RZ ;  /* 0x0000001202027224 */ /* 0x000fce00078e02ff */
.L_x_37:
[----:B------:R-:W-:Y:S05]  /*9550*/  BSYNC B1 ;  /* 0x0000000000017941 */ /* 0x000fea0003800000 */
.L_x_36:
[----:B-1----:R-:W2:Y:S01]  /*9560*/  LDL.LU R3, [R1+0xc] ;  /* 0x00000c0001037983 */ /* 0x002ea20000300800 */
[----:B------:R-:W-:Y:S01]  /*9570*/  BSSY B1, `(.L_x_38) ;  /* 0x0000009000017945 */ /* 0x000fe20003800000 */
[----:B------:R-:W-:Y:S01]  /*9580*/  ISETP.LT.OR P3, PT, R0, 0xa, !P1 ;  /* 0x0000000a0000780c */ /* 0x000fe20004f61670 */
[----:B--2---:R-:W-:-:S05]  /*9590*/  @!P2 IMAD R3, R3, R17, R2 ;  /* 0x000000110303a224 */ /* 0x004fca00078e0202 */
[----:B------:R1:W-:Y:S01]  /*95a0*/  @!P2 STG.E.U8 desc[UR36][R10.64+0x1], R3 ;  /* 0x000001030a00a986 */ /* 0x0003e2000c101124 */
[----:B------:R-:W-:-:S13]  /*95b0*/  ISETP.LT.OR P2, PT, R0, 0x9, !P1 ;  /* 0x000000090000780c */ /* 0x000fda0004f41670 */
[----:B-1----:R-:W-:Y:S05]  /*95c0*/  @P2 BRA `(.L_x_39) ;  /* 0x00000000000c2947 */ /* 0x002fea0003800000 */
[----:B------:R-:W2:Y:S02]  /*95d0*/  LDG.E.U8 R16, desc[UR36][R14.64+0x8] ;  /* 0x000008240e107981 */ /* 0x000ea4000c1e1100 */
[----:B--2---:R-:W-:-:S05]  /*95e0*/  PRMT R2, R16, 0x8880, RZ ;  /* 0x0000888010027816 */ /* 0x004fca00000000ff */
[----:B------:R-:W-:-:S07]  /*95f0*/  IMAD R2, R2, R18, RZ ;  /* 0x0000001202027224 */ /* 0x000fce00078e02ff */
.L_x_39:
[----:B------:R-:W-:Y:S05]  /*9600*/  BSYNC B1 ;  /* 0x0000000000017941 */ /* 0x000fea0003800000 */
.L_x_38:
[----:B------:R-:W2:Y:S01]  /*9610*/  LDL.LU R3, [R1+0x10] ;  /* 0x0000100001037983 */ /* 0x000ea20000300800 */
[----:B------:R-:W-:Y:S01]  /*9620*/  BSSY B1, `(.L_x_40) ;  /* 0x0000007000017945 */ /* 0x000fe20003800000 */
[----:B--2---:R-:W-:-:S05]  /*9630*/  @!P2 IMAD R3, R3, R17, R2 ;  /* 0x000000110303a224 */ /* 0x004fca00078e0202 */
[----:B------:R1:W-:Y:S01]  /*9640*/  @!P2 STG.E.U8 desc[UR36][R4.64+0x8], R3 ;  /* 0x000008030400a986 */ /* 0x0003e2000c101124 */
[----:B------:R-:W-:Y:S05]  /*9650*/  @P3 BRA `(.L_x_41) ;  /* 0x00000000000c3947 */ /* 0x000fea0003800000 */
[----:B------:R-:W2:Y:S02]  /*9660*/  LDG.E.U8 R16, desc[UR36][R14.64+0x9] ;  /* 0x000009240e107981 */ /* 0x000ea4000c1e1100 */
[----:B--2---:R-:W-:-:S05]  /*9670*/  PRMT R2, R16, 0x8880, RZ ;  /* 0x0000888010027816 */ /* 0x004fca00000000ff */
[----:B------:R-:W-:-:S07]  /*9680*/  IMAD R2, R2, R18, RZ ;  /* 0x0000001202027224 */ /* 0x000fce00078e02ff */
.L_x_41:
[----:B------:R-:W-:Y:S05]  /*9690*/  BSYNC B1 ;  /* 0x0000000000017941 */ /* 0x000fea0003800000 */
.L_x_40:
[----:B-1----:R-:W2:Y:S01]  /*96a0*/  LDL.LU R3, [R1+0x14] ;  /* 0x0000140001037983 */ /* 0x002ea20000300800 */
[C---:B------:R-:W-:Y:S01]  /*96b0*/  ISETP.LT.OR P2, PT, R0.reuse, 0x9, !P0 ;  /* 0x000000090000780c */ /* 0x040fe20004741670 */
[----:B------:R-:W-:Y:S01]  /*96c0*/  BSSY B1, `(.L_x_42) ;  /* 0x000000b000017945 */ /* 0x000fe20003800000 */
[C---:B------:R-:W-:Y:S02]  /*96d0*/  ISETP.LT.OR P4, PT, R0.reuse, 0x11, !P1 ;  /* 0x000000110000780c */ /* 0x040fe40004f81670 */
[C---:B------:R-:W-:Y:S02]  /*96e0*/  ISETP.LT.OR P5, PT, R0.reuse, 0x12, !P1 ;  /* 0x000000120000780c */ /* 0x040fe40004fa1670 */
[----:B------:R-:W-:Y:S01]  /*96f0*/  ISETP.LT.OR P6, PT, R0, 0x11, !P0 ;  /* 0x000000110000780c */ /* 0x000fe200047c1670 */
[----:B--2---:R-:W-:-:S05]  /*9700*/  @!P3 IMAD R3, R3, R17, R2 ;  /* 0x000000110303b224 */ /* 0x004fca00078e0202 */
[----:B------:R1:W-:Y:S01]  /*9710*/  @!P3 STG.E.U8 desc[UR36][R4.64+0x9], R3 ;  /* 0x000009030400b986 */ /* 0x0003e2000c101124 */
[----:B------:R-:W-:Y:S01]  /*9720*/  ISETP.LT.OR P3, PT, R0, 0xa, !P0 ;  /* 0x0000000a0000780c */ /* 0x000fe20004761670 */
[----:B------:R-:W-:-:S12]  /*9730*/  @P2 BRA `(.L_x_43) ;  /* 0x00000000000c2947 */ /* 0x000fd80003800000 */
[----:B------:R-:W2:Y:S02]  /*9740*/  LDG.E.U8 R16, desc[UR36][R12.64+0x8] ;  /* 0x000008240c107981 */ /* 0x000ea4000c1e1100 */
[----:B--2---:R-:W-:-:S05]  /*9750*/  PRMT R2, R16, 0x8880, RZ ;  /* 0x0000888010027816 */ /* 0x004fca00000000ff */
[----:B------:R-:W-:-:S07]  /*9760*/  IMAD R2, R2, R18, RZ ;  /* 0x0000001202027224 */ /* 0x000fce00078e02ff */
.L_x_43:
[----:B------:R-:W-:Y:S05]  /*9770*/  BSYNC B1 ;  /* 0x0000000000017941 */ /* 0x000fea0003800000 */
.L_x_42:
[----:B-1----:R-:W2:Y:S01]  /*9780*/  LDL.LU R3, [R1+0x18] ;  /* 0x0000180001037983 */ /* 0x002ea20000300800 */
[----:B------:R-:W-:Y:S01]  /*9790*/  BSSY B1, `(.L_x_44) ;  /* 0x0000007000017945 */ /* 0x000fe20003800000 */
[----:B--2---:R-:W-:-:S05]  /*97a0*/  @!P2 IMAD R3, R3, R17, R2 ;  /* 0x000000110303a224 */ /* 0x004fca00078e0202 */
[----:B------:R1:W-:Y:S01]  /*97b0*/  @!P2 STG.E.U8 desc[UR36][R10.64+0x8], R3 ;  /* 0x000008030a00a986 */ /* 0x0003e2000c101124 */
[----:B------:R-:W-:Y:S05]  /*97c0*/  @P3 BRA `(.L_x_45) ;  /* 0x00000000000c3947 */ /* 0x000fea0003800000 */
[----:B------:R-:W2:Y:S02]  /*97d0*/  LDG.E.U8 R16, desc[UR36][R12.64+0x9] ;  /* 0x000009240c107981 */ /* 0x000ea4000c1e1100 */
[----:B--2---:R-:W-:-:S05]  /*97e0*/  PRMT R2, R16, 0x8880, RZ ;  /* 0x0000888010027816 */ /* 0x004fca00000000ff */
[----:B------:R-:W-:-:S07]  /*97f0*/  IMAD R2, R2, R18, RZ ;  /* 0x0000001202027224 */ /* 0x000fce00078e02ff */
.L_x_45:
[----:B------:R-:W-:Y:S05]  /*9800*/  BSYNC B1 ;  /* 0x0000000000017941 */ /* 0x000fea0003800000 */
.L_x_44:
        /* <DEDUP_REMOVED lines=8> */
.L_x_47:
[----:B------:R-:W-:Y:S05]  /*9890*/  BSYNC B1 ;  /* 0x0000000000017941 */ /* 0x000fea0003800000 */
.L_x_46:
        /* <DEDUP_REMOVED lines=8> */
.L_x_49:
[----:B------:R-:W-:Y:S05]  /*9920*/  BSYNC B1 ;  /* 0x0000000000017941 */ /* 0x000fea0003800000 */
.L_x_48:
        /* <DEDUP_REMOVED lines=8> */
.L_x_51:
[----:B------:R-:W-:Y:S05]  /*99b0*/  BSYNC B1 ;  /* 0x0000000000017941 */ /* 0x000fea0003800000 */
.L_x_50:
        /* <DEDUP_REMOVED lines=13> */
.L_x_53:
[----:B------:R-:W-:Y:S05]  /*9a90*/  BSYNC B1 ;  /* 0x0000000000017941 */ /* 0x000fea0003800000 */
.L_x_52:
        /* <DEDUP_REMOVED lines=8> */
.L_x_55:
[----:B------:R-:W-:Y:S05]  /*9b20*/  BSYNC B1 ;  /* 0x0000000000017941 */ /* 0x000fea0003800000 */
.L_x_54:
        /* <DEDUP_REMOVED lines=8> */
.L_x_57:
[----:B------:R-:W-:Y:S05]  /*9bb0*/  BSYNC B1 ;  /* 0x0000000000017941 */ /* 0x000fea0003800000 */
.L_x_56:
        /* <DEDUP_REMOVED lines=8> */
.L_x_59:
[----:B------:R-:W-:Y:S05]  /*9c40*/  BSYNC B1 ;  /* 0x0000000000017941 */ /* 0x000fea0003800000 */
.L_x_58:
        /* <DEDUP_REMOVED lines=8> */
.L_x_61:
[----:B------:R-:W-:Y:S05]  /*9cd0*/  BSYNC B1 ;  /* 0x0000000000017941 */ /* 0x000fea0003800000 */
.L_x_60:
        /* <DEDUP_REMOVED lines=13> */
.L_x_63:
[----:B------:R-:W-:Y:S05]  /*9db0*/  BSYNC B1 ;  /* 0x0000000000017941 */ /* 0x000fea0003800000 */
.L_x_62:
        /* <DEDUP_REMOVED lines=8> */
.L_x_65:
[----:B------:R-:W-:Y:S05]  /*9e40*/  BSYNC B1 ;  /* 0x0000000000017941 */ /* 0x000fea0003800000 */
.L_x_64:
        /* <DEDUP_REMOVED lines=8> */
.L_x_67:
[----:B------:R-:W-:Y:S05]  /*9ed0*/  BSYNC B1 ;  /* 0x0000000000017941 */ /* 0x000fea0003800000 */
.L_x_66:
        /* <DEDUP_REMOVED lines=8> */
.L_x_69:
[----:B------:R-:W-:Y:S05]  /*9f60*/  BSYNC B1 ;  /* 0x0000000000017941 */ /* 0x000fea0003800000 */
.L_x_68:
        /* <DEDUP_REMOVED lines=8> */
.L_x_71:
[----:B------:R-:W-:Y:S05]  /*9ff0*/  BSYNC B1 ;  /* 0x0000000000017941 */ /* 0x000fea0003800000 */
.L_x_70:
        /* <DEDUP_REMOVED lines=13> */
.L_x_73:
[----:B------:R-:W-:Y:S05]  /*a0d0*/  BSYNC B1 ;  /* 0x0000000000017941 */ /* 0x000fea0003800000 */
.L_x_72:
        /* <DEDUP_REMOVED lines=8> */
.L_x_75:
[----:B------:R-:W-:Y:S05]  /*a160*/  BSYNC B1 ;  /* 0x0000000000017941 */ /* 0x000fea0003800000 */
.L_x_74:
        /* <DEDUP_REMOVED lines=8> */
.L_x_77:
[----:B------:R-:W-:Y:S05]  /*a1f0*/  BSYNC B1 ;  /* 0x0000000000017941 */ /* 0x000fea0003800000 */
.L_x_76:
        /* <DEDUP_REMOVED lines=8> */
.L_x_79:
[----:B------:R-:W-:Y:S05]  /*a280*/  BSYNC B1 ;  /* 0x0000000000017941 */ /* 0x000fea0003800000 */
.L_x_78:
        /* <DEDUP_REMOVED lines=8> */
.L_x_81:
[----:B------:R-:W-:Y:S05]  /*a310*/  BSYNC B1 ;  /* 0x0000000000017941 */ /* 0x000fea0003800000 */
.L_x_80:
        /* <DEDUP_REMOVED lines=13> */
.L_x_83:
[----:B------:R-:W-:Y:S05]  /*a3f0*/  BSYNC B1 ;  /* 0x0000000000017941 */ /* 0x000fea0003800000 */
.L_x_82:
        /* <DEDUP_REMOVED lines=8> */
.L_x_85:
[----:B------:R-:W-:Y:S05]  /*a480*/  BSYNC B1 ;  /* 0x0000000000017941 */ /* 0x000fea0003800000 */
.L_x_84:
        /* <DEDUP_REMOVED lines=8> */
.L_x_87:
[----:B------:R-:W-:Y:S05]  /*a510*/  BSYNC B1 ;  /* 0x0000000000017941 */ /* 0x000fea0003800000 */
.L_x_86:
        /* <DEDUP_REMOVED lines=8> */
.L_x_89:
[----:B------:R-:W-:Y:S05]  /*a5a0*/  BSYNC B1 ;  /* 0x0000000000017941 */ /* 0x000fea0003800000 */
.L_x_88:
        /* <DEDUP_REMOVED lines=8> */
.L_x_91:
[----:B------:R-:W-:Y:S05]  /*a630*/  BSYNC B1 ;  /* 0x0000000000017941 */ /* 0x000fea0003800000 */
.L_x_90:
        /* <DEDUP_REMOVED lines=13> */
.L_x_93:
[----:B------:R-:W-:Y:S05]  /*a710*/  BSYNC B1 ;  /* 0x0000000000017941 */ /* 0x000fea0003800000 */
.L_x_92:
        /* <DEDUP_REMOVED lines=8> */
.L_x_95:
[----:B------:R-:W-:Y:S05]  /*a7a0*/  BSYNC B1 ;  /* 0x0000000000017941 */ /* 0x000fea0003800000 */
.L_x_94:
        /* <DEDUP_REMOVED lines=8> */
.L_x_97:
[----:B------:R-:W-:Y:S05]  /*a830*/  BSYNC B1 ;  /* 0x0000000000017941 */ /* 0x000fea0003800000 */
.L_x_96:
        /* <DEDUP_REMOVED lines=8> */
.L_x_99:
[----:B------:R-:W-:Y:S05]  /*a8c0*/  BSYNC B1 ;  /* 0x0000000000017941 */ /* 0x000fea0003800000 */
.L_x_98:
        /* <DEDUP_REMOVED lines=8> */
.L_x_101:
[----:B------:R-:W-:Y:S05]  /*a950*/  BSYNC B1 ;  /* 0x0000000000017941 */ /* 0x000fea0003800000 */
.L_x_100:
        /* <DEDUP_REMOVED lines=13> */
.L_x_103:
[----:B------:R-:W-:Y:S05]  /*aa30*/  BSYNC B1 ;  /* 0x0000000000017941 */ /* 0x000fea0003800000 */
.L_x_102:
        /* <DEDUP_REMOVED lines=8> */
.L_x_105:
[----:B------:R-:W-:Y:S05]  /*aac0*/  BSYNC B1 ;  /* 0x0000000000017941 */ /* 0x000fea0003800000 */
.L_x_104:
        /* <DEDUP_REMOVED lines=8> */
.L_x_107:
[----:B------:R-:W-:Y:S05]  /*ab50*/  BSYNC B1 ;  /* 0x0000000000017941 */ /* 0x000fea0003800000 */
.L_x_106:
        /* <DEDUP_REMOVED lines=8> */
.L_x_109:
[----:B------:R-:W-:Y:S05]  /*abe0*/  BSYNC B1 ;  /* 0x0000000000017941 */ /* 0x000fea0003800000 */
.L_x_108:
        /* <DEDUP_REMOVED lines=8> */
.L_x_111:
[----:B------:R-:W-:Y:S05]  /*ac70*/  BSYNC B1 ;  /* 0x0000000000017941 */ /* 0x000fea0003800000 */
.L_x_110:
        /* <DEDUP_REMOVED lines=13> */
.L_x_113:
[----:B------:R-:W-:Y:S05]  /*ad50*/  BSYNC B1 ;  /* 0x0000000000017941 */ /* 0x000fea0003800000 */
.L_x_112:
        /* <DEDUP_REMOVED lines=8> */
.L_x_115:
[----:B------:R-:W-:Y:S05]  /*ade0*/  BSYNC B1 ;  /* 0x0000000000017941 */ /* 0x000fea0003800000 */
.L_x_114:
        /* <DEDUP_REMOVED lines=8> */
.L_x_117:
[----:B------:R-:W-:Y:S05]  /*ae70*/  BSYNC B1 ;  /* 0x0000000000017941 */ /* 0x000fea0003800000 */
.L_x_116:
        /* <DEDUP_REMOVED lines=8> */
.L_x_119:
[----:B------:R-:W-:Y:S05]  /*af00*/  BSYNC B1 ;  /* 0x0000000000017941 */ /* 0x000fea0003800000 */
.L_x_118:
        /* <DEDUP_REMOVED lines=8> */
.L_x_121:
[----:B------:R-:W-:Y:S05]  /*af90*/  BSYNC B1 ;  /* 0x0000000000017941 */ /* 0x000fea0003800000 */
.L_x_120:
        /* <DEDUP_REMOVED lines=13> */
.L_x_123:
[----:B------:R-:W-:Y:S05]  /*b070*/  BSYNC B1 ;  /* 0x0000000000017941 */ /* 0x000fea0003800000 */
.L_x_122:
        /* <DEDUP_REMOVED lines=8> */
.L_x_125:
[----:B------:R-:W-:Y:S05]  /*b100*/  BSYNC B1 ;  /* 0x0000000000017941 */ /* 0x000fea0003800000 */
.L_x_124:
        /* <DEDUP_REMOVED lines=8> */
.L_x_127:
[----:B------:R-:W-:Y:S05]  /*b190*/  BSYNC B1 ;  /* 0x0000000000017941 */ /* 0x000fea0003800000 */
.L_x_126:
        /* <DEDUP_REMOVED lines=8> */
.L_x_129:
[----:B------:R-:W-:Y:S05]  /*b220*/  BSYNC B1 ;  /* 0x0000000000017941 */ /* 0x000fea0003800000 */
.L_x_128:
        /* <DEDUP_REMOVED lines=8> */
.L_x_131:
[----:B------:R-:W-:Y:S05]  /*b2b0*/  BSYNC B1 ;  /* 0x0000000000017941 */ /* 0x000fea0003800000 */
.L_x_130:
        /* <DEDUP_REMOVED lines=10> */
[----:B------:R-:W1:Y:S02]  /*b360*/  LDG.E.U8 R16, desc[UR36][R12.64+0x61] ;  /* 0x000061240c107981 */ /* 0x000e64000c1e1100 */
[----:B-1----:R-:W-:-:S05]  /*b370*/  PRMT R3, R16, 0x8880, RZ ;  /* 0x0000888010037816 */ /* 0x002fca00000000ff */
[----:B------:R-:W-:-:S07]  /*b380*/  IMAD R2, R3, R18, RZ ;  /* 0x0000001203027224 */ /* 0x000fce00078e02ff */
.L_x_133:
[----:B------:R-:W-:Y:S05]  /*b390*/  BSYNC B1 ;  /* 0x0000000000017941 */ /* 0x000fea0003800000 */
.L_x_132:
[----:B-1----:R-:W2:Y:S01]  /*b3a0*/  LDL.LU R3, [R1+0xcc] ;  /* 0x0000cc0001037983 */ /* 0x002ea20000300800 */
[----:B------:R-:W-:Y:S01]  /*b3b0*/  BSSY B1, `(.L_x_134) ;  /* 0x0000007000017945 */ /* 0x000fe20003800000 */
[----:B--2---:R-:W-:-:S05]  /*b3c0*/  @!P4 IMAD R3, R3, R17, R2 ;  /* 0x000000110303c224 */ /* 0x004fca00078e0202 */
[----:B------:R1:W-:Y:S01]  /*b3d0*/  @!P4 STG.E.U8 desc[UR36][R10.64+0x61], R3 ;  /* 0x000061030a00c986 */ /* 0x0003e2000c101124 */
[----:B------:R-:W-:Y:S05]  /*b3e0*/  @P3 BRA `(.L_x_135) ;  /* 0x00000000000c3947 */ /* 0x000fea0003800000 */
[----:B------:R-:W1:Y:S02]  /*b3f0*/  LDG.E.U8 R16, desc[UR36][R14.64+0x68] ;  /* 0x000068240e107981 */ /* 0x000e64000c1e1100 */
[----:B-1----:R-:W-:-:S05]  /*b400*/  PRMT R3, R16, 0x8880, RZ ;  /* 0x0000888010037816 */ /* 0x002fca00000000ff */
[----:B------:R-:W-:-:S07]  /*b410*/  IMAD R2, R3, R18, RZ ;  /* 0x0000001203027224 */ /* 0x000fce00078e02ff */
.L_x_135:
[----:B------:R-:W-:Y:S05]  /*b420*/  BSYNC B1 ;  /* 0x0000000000017941 */ /* 0x000fea0003800000 */
.L_x_134:
        /* <DEDUP_REMOVED lines=8> */
.L_x_137:
[----:B------:R-:W-:Y:S05]  /*b4b0*/  BSYNC B1 ;  /* 0x0000000000017941 */ /* 0x000fea0003800000 */
.L_x_136:
        /* <DEDUP_REMOVED lines=8> */
.L_x_139:
[----:B------:R-:W-:Y:S05]  /*b540*/  BSYNC B1 ;  /* 0x0000000000017941 */ /* 0x000fea0003800000 */
.L_x_138:
        /* <DEDUP_REMOVED lines=8> */
.L_x_141:
[----:B------:R-:W-:Y:S05]  /*b5d0*/  BSYNC B1 ;  /* 0x0000000000017941 */ /* 0x000fea0003800000 */
.L_x_140:
        /* <DEDUP_REMOVED lines=13> */
.L_x_143:
[----:B------:R-:W-:Y:S05]  /*b6b0*/  BSYNC B1 ;  /* 0x0000000000017941 */ /* 0x000fea0003800000 */
.L_x_142:
        /* <DEDUP_REMOVED lines=8> */
.L_x_145:
[----:B------:R-:W-:Y:S05]  /*b740*/  BSYNC B1 ;  /* 0x0000000000017941 */ /* 0x000fea0003800000 */
.L_x_144:
        /* <DEDUP_REMOVED lines=8> */
.L_x_147:
[----:B------:R-:W-:Y:S05]  /*b7d0*/  BSYNC B1 ;  /* 0x0000000000017941 */ /* 0x000fea0003800000 */
.L_x_146:
        /* <DEDUP_REMOVED lines=8> */
.L_x_149:
[----:B------:R-:W-:Y:S05]  /*b860*/  BSYNC B1 ;  /* 0x0000000000017941 */ /* 0x000fea0003800000 */
.L_x_148:
        /* <DEDUP_REMOVED lines=8> */
.L_x_151:
[----:B------:R-:W-:Y:S05]  /*b8f0*/  BSYNC B1 ;  /* 0x0000000000017941 */ /* 0x000fea0003800000 */
.L_x_150:
        /* <DEDUP_REMOVED lines=13> */
.L_x_153:
[----:B------:R-:W-:Y:S05]  /*b9d0*/  BSYNC B1 ;  /* 0x0000000000017941 */ /* 0x000fea0003800000 */
.L_x_152:
        /* <DEDUP_REMOVED lines=8> */
.L_x_155:
[----:B------:R-:W-:Y:S05]  /*ba60*/  BSYNC B1 ;  /* 0x0000000000017941 */ /* 0x000fea0003800000 */
.L_x_154:
        /* <DEDUP_REMOVED lines=8> */
.L_x_157:
[----:B------:R-:W-:Y:S05]  /*baf0*/  BSYNC B1 ;  /* 0x0000000000017941 */ /* 0x000fea0003800000 */
.L_x_156:
        /* <DEDUP_REMOVED lines=8> */
.L_x_159:
[----:B------:R-:W-:Y:S05]  /*bb80*/  BSYNC B1 ;  /* 0x0000000000017941 */ /* 0x000fea0003800000 */
.L_x_158:
        /* <DEDUP_REMOVED lines=8> */
.L_x_161:
[----:B------:R-:W-:Y:S05]  /*bc10*/  BSYNC B1 ;  /* 0x0000000000017941 */ /* 0x000fea0003800000 */
.L_x_160:
        /* <DEDUP_REMOVED lines=13> */
.L_x_163:
[----:B------:R-:W-:Y:S05]  /*bcf0*/  BSYNC B1 ;  /* 0x0000000000017941 */ /* 0x000fea0003800000 */
.L_x_162:
        /* <DEDUP_REMOVED lines=8> */
.L_x_165:
[----:B------:R-:W-:Y:S05]  /*bd80*/  BSYNC B1 ;  /* 0x0000000000017941 */ /* 0x000fea0003800000 */
.L_x_164:
        /* <DEDUP_REMOVED lines=8> */
.L_x_167:
[----:B------:R-:W-:Y:S05]  /*be10*/  BSYNC B1 ;  /* 0x0000000000017941 */ /* 0x000fea0003800000 */
.L_x_166:
        /* <DEDUP_REMOVED lines=8> */
.L_x_169:
[----:B------:R-:W-:Y:S05]  /*bea0*/  BSYNC B1 ;  /* 0x0000000000017941 */ /* 0x000fea0003800000 */
.L_x_168:
        /* <DEDUP_REMOVED lines=8> */
.L_x_171:
[----:B------:R-:W-:Y:S05]  /*bf30*/  BSYNC B1 ;  /* 0x0000000000017941 */ /* 0x000fea0003800000 */
.L_x_170:
        /* <DEDUP_REMOVED lines=13> */
.L_x_173:
[----:B------:R-:W-:Y:S05]  /*c010*/  BSYNC B1 ;  /* 0x0000000000017941 */ /* 0x000fea0003800000 */
.L_x_172:
        /* <DEDUP_REMOVED lines=8> */
.L_x_175:
[----:B------:R-:W-:Y:S05]  /*c0a0*/  BSYNC B1 ;  /* 0x0000000000017941 */ /* 0x000fea0003800000 */
.L_x_174:
        /* <DEDUP_REMOVED lines=8> */
.L_x_177:
[----:B------:R-:W-:Y:S05]  /*c130*/  BSYNC B1 ;  /* 0x0000000000017941 */ /* 0x000fea0003800000 */
.L_x_176:
        /* <DEDUP_REMOVED lines=8> */
.L_x_179:
[----:B------:R-:W-:Y:S05]  /*c1c0*/  BSYNC B1 ;  /* 0x0000000000017941 */ /* 0x000fea0003800000 */
.L_x_178:
        /* <DEDUP_REMOVED lines=8> */
.L_x_181:
[----:B------:R-:W-:Y:S05]  /*c250*/  BSYNC B1 ;  /* 0x0000000000017941 */ /* 0x000fea0003800000 */
.L_x_180:
        /* <DEDUP_REMOVED lines=13> */
.L_x_183:
[----:B------:R-:W-:Y:S05]  /*c330*/  BSYNC B1 ;  /* 0x0000000000017941 */ /* 0x000fea0003800000 */
.L_x_182:
        /* <DEDUP_REMOVED lines=8> */
.L_x_185:
[----:B------:R-:W-:Y:S05]  /*c3c0*/  BSYNC B1 ;  /* 0x0000000000017941 */ /* 0x000fea0003800000 */
.L_x_184:
        /* <DEDUP_REMOVED lines=8> */
.L_x_187:
[----:B------:R-:W-:Y:S05]  /*c450*/  BSYNC B1 ;  /* 0x0000000000017941 */ /* 0x000fea0003800000 */
.L_x_186:
        /* <DEDUP_REMOVED lines=8> */
.L_x_189:
[----:B------:R-:W-:Y:S05]  /*c4e0*/  BSYNC B1 ;  /* 0x0000000000017941 */ /* 0x000fea0003800000 */
.L_x_188:
        /* <DEDUP_REMOVED lines=8> */
.L_x_191:
[----:B------:R-:W-:Y:S05]  /*c570*/  BSYNC B1 ;  /* 0x0000000000017941 */ /* 0x000fea0003800000 */
.L_x_190:
        /* <DEDUP_REMOVED lines=13> */
.L_x_193:
[----:B------:R-:W-:Y:S05]  /*c650*/  BSYNC B1 ;  /* 0x0000000000017941 */ /* 0x000fea0003800000 */
.L_x_192:
        /* <DEDUP_REMOVED lines=8> */
.L_x_195:
[----:B------:R-:W-:Y:S05]  /*c6e0*/  BSYNC B1 ;  /* 0x0000000000017941 */ /* 0x000fea0003800000 */
.L_x_194:
        /* <DEDUP_REMOVED lines=8> */
.L_x_197:
[----:B------:R-:W-:Y:S05]  /*c770*/  BSYNC B1 ;  /* 0x0000000000017941 */ /* 0x000fea0003800000 */
.L_x_196:
        /* <DEDUP_REMOVED lines=8> */
.L_x_199:
[----:B------:R-:W-:Y:S05]  /*c800*/  BSYNC B1 ;  /* 0x0000000000017941 */ /* 0x000fea0003800000 */
.L_x_198:
        /* <DEDUP_REMOVED lines=8> */
.L_x_201:
[----:B------:R-:W-:Y:S05]  /*c890*/  BSYNC B1 ;  /* 0x0000000000017941 */ /* 0x000fea0003800000 */
.L_x_200:
        /* <DEDUP_REMOVED lines=13> */
.L_x_203:
[----:B------:R-:W-:Y:S05]  /*c970*/  BSYNC B1 ;  /* 0x0000000000017941 */ /* 0x000fea0003800000 */
.L_x_202:
        /* <DEDUP_REMOVED lines=8> */
.L_x_205:
[----:B------:R-:W-:Y:S05]  /*ca00*/  BSYNC B1 ;  /* 0x0000000000017941 */ /* 0x000fea0003800000 */
.L_x_204:
        /* <DEDUP_REMOVED lines=8> */
.L_x_207:
[----:B------:R-:W-:Y:S05]  /*ca90*/  BSYNC B1 ;  /* 0x0000000000017941 */ /* 0x000fea0003800000 */
.L_x_206:
        /* <DEDUP_REMOVED lines=8> */
.L_x_209:
[----:B------:R-:W-:Y:S05]  /*cb20*/  BSYNC B1 ;  /* 0x0000000000017941 */ /* 0x000fea0003800000 */
.L_x_208:
        /* <DEDUP_REMOVED lines=8> */
.L_x_211:
[----:B------:R-:W-:Y:S05]  /*cbb0*/  BSYNC B1 ;  /* 0x0000000000017941 */ /* 0x000fea0003800000 */
.L_x_210:
        /* <DEDUP_REMOVED lines=13> */
.L_x_213:
[----:B------:R-:W-:Y:S05]  /*cc90*/  BSYNC B1 ;  /* 0x0000000000017941 */ /* 0x000fea0003800000 */
.L_x_212:
        /* <DEDUP_REMOVED lines=8> */
.L_x_215:
[----:B------:R-:W-:Y:S05]  /*cd20*/  BSYNC B1 ;  /* 0x0000000000017941 */ /* 0x000fea0003800000 */
.L_x_214:
        /* <DEDUP_REMOVED lines=8> */
.L_x_217:
[----:B------:R-:W-:Y:S05]  /*cdb0*/  BSYNC B1 ;  /* 0x0000000000017941 */ /* 0x000fea0003800000 */
.L_x_216:
        /* <DEDUP_REMOVED lines=8> */
.L_x_219:
[----:B------:R-:W-:Y:S05]  /*ce40*/  BSYNC B1 ;  /* 0x0000000000017941 */ /* 0x000fea0003800000 */
.L_x_218:
        /* <DEDUP_REMOVED lines=8> */
.L_x_221:
[----:B------:R-:W-:Y:S05]  /*ced0*/  BSYNC B1 ;  /* 0x0000000000017941 */ /* 0x000fea0003800000 */
.L_x_220:
        /* <DEDUP_REMOVED lines=13> */
.L_x_223:
[----:B------:R-:W-:Y:S05]  /*cfb0*/  BSYNC B1 ;  /* 0x0000000000017941 */ /* 0x000fea0003800000 */
.L_x_222:
        /* <DEDUP_REMOVED lines=8> */
.L_x_225:
[----:B------:R-:W-:Y:S05]  /*d040*/  BSYNC B1 ;  /* 0x0000000000017941 */ /* 0x000fea0003800000 */
.L_x_224:
        /* <DEDUP_REMOVED lines=8> */
.L_x_227:
[----:B------:R-:W-:Y:S05]  /*d0d0*/  BSYNC B1 ;  /* 0x0000000000017941 */ /* 0x000fea0003800000 */
.L_x_226:
        /* <DEDUP_REMOVED lines=8> */
.L_x_229:
[----:B------:R-:W-:Y:S05]  /*d160*/  BSYNC B1 ;  /* 0x0000000000017941 */ /* 0x000fea0003800000 */
.L_x_228:
        /* <DEDUP_REMOVED lines=8> */
.L_x_231:
[----:B------:R-:W-:Y:S05]  /*d1f0*/  BSYNC B1 ;  /* 0x0000000000017941 */ /* 0x000fea0003800000 */
.L_x_230:
        /* <DEDUP_REMOVED lines=13> */
.L_x_233:
[----:B------:R-:W-:Y:S05]  /*d2d0*/  BSYNC B1 ;  /* 0x0000000000017941 */ /* 0x000fea0003800000 */
.L_x_232:
        /* <DEDUP_REMOVED lines=8> */
.L_x_235:
[----:B------:R-:W-:Y:S05]  /*d360*/  BSYNC B1 ;  /* 0x0000000000017941 */ /* 0x000fea0003800000 */
.L_x_234:
        /* <DEDUP_REMOVED lines=8> */
.L_x_237:
[----:B------:R-:W-:Y:S05]  /*d3f0*/  BSYNC B1 ;  /* 0x0000000000017941 */ /* 0x000fea0003800000 */
.L_x_236:
        /* <DEDUP_REMOVED lines=8> */
.L_x_239:
[----:B------:R-:W-:Y:S05]  /*d480*/  BSYNC B1 ;  /* 0x0000000000017941 */ /* 0x000fea0003800000 */
.L_x_238:
        /* <DEDUP_REMOVED lines=8> */
.L_x_241:
[----:B------:R-:W-:Y:S05]  /*d510*/  BSYNC B1 ;  /* 0x0000000000017941 */ /* 0x000fea0003800000 */
.L_x_240:
        /* <DEDUP_REMOVED lines=13> */
.L_x_243:
[----:B------:R-:W-:Y:S05]  /*d5f0*/  BSYNC B1 ;  /* 0x0000000000017941 */ /* 0x000fea0003800000 */
.L_x_242:
        /* <DEDUP_REMOVED lines=8> */
.L_x_245:
[----:B------:R-:W-:Y:S05]  /*d680*/  BSYNC B1 ;  /* 0x0000000000017941 */ /* 0x000fea0003800000 */
.L_x_244:
        /* <DEDUP_REMOVED lines=8> */
.L_x_247:
[----:B------:R-:W-:Y:S05]  /*d710*/  BSYNC B1 ;  /* 0x0000000000017941 */ /* 0x000fea0003800000 */
.L_x_246:
        /* <DEDUP_REMOVED lines=8> */
.L_x_249:
[----:B------:R-:W-:Y:S05]  /*d7a0*/  BSYNC B1 ;  /* 0x0000000000017941 */ /* 0x000fea0003800000 */
.L_x_248:
        /* <DEDUP_REMOVED lines=8> */
.L_x_251:
[----:B------:R-:W-:Y:S05]  /*d830*/  BSYNC B1 ;  /* 0x0000000000017941 */ /* 0x000fea0003800000 */
.L_x_250:
        /* <DEDUP_REMOVED lines=13> */
.L_x_253:
[----:B------:R-:W-:Y:S05]  /*d910*/  BSYNC B1 ;  /* 0x0000000000017941 */ /* 0x000fea0003800000 */
.L_x_252:
        /* <DEDUP_REMOVED lines=8> */
.L_x_255:
[----:B------:R-:W-:Y:S05]  /*d9a0*/  BSYNC B1 ;  /* 0x0000000000017941 */ /* 0x000fea0003800000 */
.L_x_254:
        /* <DEDUP_REMOVED lines=8> */
.L_x_257:
[----:B------:R-:W-:Y:S05]  /*da30*/  BSYNC B1 ;  /* 0x0000000000017941 */ /* 0x000fea0003800000 */
.L_x_256:
        /* <DEDUP_REMOVED lines=8> */
.L_x_259:
[----:B------:R-:W-:Y:S05]  /*dac0*/  BSYNC B1 ;  /* 0x0000000000017941 */ /* 0x000fea0003800000 */
.L_x_258:
        /* <DEDUP_REMOVED lines=8> */
.L_x_261:
[----:B------:R-:W-:Y:S05]  /*db50*/  BSYNC B1 ;  /* 0x0000000000017941 */ /* 0x000fea0003800000 */
.L_x_260:
        /* <DEDUP_REMOVED lines=13> */
.L_x_263:
[----:B------:R-:W-:Y:S05]  /*dc30*/  BSYNC B1 ;  /* 0x0000000000017941 */ /* 0x000fea0003800000 */
.L_x_262:
        /* <DEDUP_REMOVED lines=8> */
.L_x_265:
[----:B------:R-:W-:Y:S05]  /*dcc0*/  BSYNC B1 ;  /* 0x0000000000017941 */ /* 0x000fea0003800000 */
.L_x_264:
        /* <DEDUP_REMOVED lines=8> */
.L_x_267:
[----:B------:R-:W-:Y:S05]  /*dd50*/  BSYNC B1 ;  /* 0x0000000000017941 */ /* 0x000fea0003800000 */
.L_x_266:
        /* <DEDUP_REMOVED lines=8> */
.L_x_269:
[----:B------:R-:W-:Y:S05]  /*dde0*/  BSYNC B1 ;  /* 0x0000000000017941 */ /* 0x000fea0003800000 */
.L_x_268:
        /* <DEDUP_REMOVED lines=8> */
.L_x_271:
[----:B------:R-:W-:Y:S05]  /*de70*/  BSYNC B1 ;  /* 0x0000000000017941 */ /* 0x000fea0003800000 */
.L_x_270:
[----:B-1----:R-:W2:Y:S01]  /*de80*/  LDL.LU R3, [R1+0x1e0] ;  /* 0x0001e00001037983 */ /* 0x002ea20000300800 */
[C---:B------:R-:W-:Y:S01]  /*de90*/  ISETP.LT.OR P2, PT, R0.reuse, 0xf2, !P1 ;  /* 0x000000f20000780c */ /* 0x040fe20004f41670 */
[----:B------:R-:W-:Y:S01]  /*dea0*/  BSSY B1, `(.L_x_272) ;  /* 0x000000c000017945 */ /* 0x000fe20003800000 */
[----:B------:R-:W-:Y:S02]  /*deb0*/  ISETP.LT.OR P6, PT, R0, 0xf9, !P1 ;  /* 0x000000f90000780c */ /* 0x000fe40004fc1670 */
[----:B------:R-:W-:Y:S02]  /*dec0*/  IADD3 R161, P3, R158, 0x80, RZ ;  /* 0x000000809ea17810 */ /* 0x000fe40007f7e0ff */
        /* <DEDUP_REMOVED lines=9> */
.L_x_273:
[----:B------:R-:W-:Y:S05]  /*df60*/  BSYNC B1 ;  /* 0x0000000000017941 */ /* 0x000fea0003800000 */
.L_x_272:
        /* <DEDUP_REMOVED lines=8> */
.L_x_275:
[----:B------:R-:W-:Y:S05]  /*dff0*/  BSYNC B1 ;  /* 0x0000000000017941 */ /* 0x000fea0003800000 */
.L_x_274:
        /* <DEDUP_REMOVED lines=8> */
.L_x_277:
[----:B------:R-:W-:Y:S05]  /*e080*/  BSYNC B1 ;  /* 0x0000000000017941 */ /* 0x000fea0003800000 */
.L_x_276:
        /* <DEDUP_REMOVED lines=8> */
.L_x_279:
[----:B------:R-:W-:Y:S05]  /*e110*/  BSYNC B1 ;  /* 0x0000000000017941 */ /* 0x000fea0003800000 */
.L_x_278:
[----:B-1----:R-:W2:Y:S01]  /*e120*/  LDL.LU R3, [R1+0x1f0] ;  /* 0x0001f00001037983 */ /* 0x002ea20000300800 */
[----:B------:R-:W-:Y:S01]  /*e130*/  BSSY B1, `(.L_x_280) ;  /* 0x0000008000017945 */ /* 0x000fe20003800000 */
[----:B------:R-:W-:-:S04]  /*e140*/  IMAD.WIDE.U32 R158, R161, R20, R156 ;  /* 0x00000014a19e7225 */ /* 0x000fc800078e009c */
[----:B--2---:R-:W-:-:S05]  /*e150*/  @!P6 IMAD R3, R3, R17, R2 ;  /* 0x000000110303e224 */ /* 0x004fca00078e0202 */
[----:B------:R1:W-:Y:S01]  /*e160*/  @!P6 STG.E.U8 desc[UR36][R4.64+0xf8], R3 ;  /* 0x0000f8030400e986 */ /* 0x0003e2000c101124 */
[----:B------:R-:W-:Y:S05]  /*e170*/  @P1 BRA `(.L_x_281) ;  /* 0x00000000000c1947 */ /* 0x000fea0003800000 */
[----:B------:R-:W1:Y:S02]  /*e180*/  LDG.E.U8 R16, desc[UR36][R14.64+0xf9] ;  /* 0x0000f9240e107981 */ /* 0x000e64000c1e1100 */
[----:B-1----:R-:W-:-:S05]  /*e190*/  PRMT R3, R16, 0x8880, RZ ;  /* 0x0000888010037816 */ /* 0x002fca00000000ff */
[----:B------:R-:W-:-:S07]  /*e1a0*/  IMAD R2, R3, R18, RZ ;  /* 0x0000001203027224 */ /* 0x000fce00078e02ff */
.L_x_281:
[----:B------:R-:W-:Y:S05]  /*e1b0*/  BSYNC B1 ;  /* 0x0000000000017941 */ /* 0x000fea0003800000 */
.L_x_280:
[----:B-1----:R-:W2:Y:S01]  /*e1c0*/  LDL.LU R3, [R1+0x1f4] ;  /* 0x0001f40001037983 */ /* 0x002ea20000300800 */
[----:B------:R-:W-:Y:S01]  /*e1d0*/  IMAD.WIDE.U32 R156, R161, R20, R152 ;  /* 0x00000014a19c7225 */ /* 0x000fe200078e0098 */
[----:B0-----:R-:W-:Y:S01]  /*e1e0*/  IADD3.X R15, RZ, UR9, RZ, P3, !PT ;  /* 0x00000009ff0f7c10 */ /* 0x001fe20009ffe4ff */
[----:B------:R-:W-:Y:S01]  /*e1f0*/  BSSY B1, `(.L_x_282) ;  /* 0x000000e000017945 */ /* 0x000fe20003800000 */
[----:B------:R-:W-:Y:S02]  /*e200*/  ISETP.GE.AND P2, PT, R19, 0x81, PT ;  /* 0x000000811300780c */ /* 0x000fe40003f46270 */
[----:B------:R-:W-:Y:S01]  /*e210*/  IADD3 R154, P5, P4, R154, R22, R158 ;  /* 0x000000169a9a7210 */ /* 0x000fe20007cbe09e */
[----:B------:R-:W-:Y:S01]  /*e220*/  IMAD R20, R15, R20, RZ ;  /* 0x000000140f147224 */ /* 0x000fe200078e02ff */
[----:B------:R-:W-:Y:S02]  /*e230*/  ISETP.LT.OR P6, PT, R0, 0x1, !P2 ;  /* 0x000000010000780c */ /* 0x000fe400057c1670 */
[----:B------:R-:W-:Y:S01]  /*e240*/  IADD3 R14, P3, R156, R22, RZ ;  /* 0x000000169c0e7210 */ /* 0x000fe20007f7e0ff */
[----:B--2---:R-:W-:-:S05]  /*e250*/  @!P1 IMAD R3, R3, R17, R2 ;  /* 0x0000001103039224 */ /* 0x004fca00078e0202 */
[----:B------:R0:W-:Y:S01]  /*e260*/  @!P1 STG.E.U8 desc[UR36][R4.64+0xf9], R3 ;  /* 0x0000f90304009986 */ /* 0x0001e2000c101124 */
[C---:B------:R-:W-:Y:S02]  /*e270*/  ISETP.LT.OR P1, PT, R0.reuse, 0xf9, !P0 ;  /* 0x000000f90000780c */ /* 0x040fe40004721670 */
[----:B------:R-:W-:-:S11]  /*e280*/  ISETP.LT.OR P0, PT, R0, 0xfa, !P0 ;  /* 0x000000fa0000780c */ /* 0x000fd60004701670 */
[----:B0-----:R-:W-:Y:S05]  /*e290*/  @P1 BRA `(.L_x_283) ;  /* 0x00000000000c1947 */ /* 0x001fea0003800000 */
[----:B------:R-:W2:Y:S02]  /*e2a0*/  LDG.E.U8 R16, desc[UR36][R12.64+0xf8] ;  /* 0x0000f8240c107981 */ /* 0x000ea4000c1e1100 */
[----:B--2---:R-:W-:-:S05]  /*e2b0*/  PRMT R3, R16, 0x8880, RZ ;  /* 0x0000888010037816 */ /* 0x004fca00000000ff */
[----:B------:R-:W-:-:S07]  /*e2c0*/  IMAD R2, R3, R18, RZ ;  /* 0x0000001203027224 */ /* 0x000fce00078e02ff */
.L_x_283:
[----:B------:R-:W-:Y:S05]  /*e2d0*/  BSYNC B1 ;  /* 0x0000000000017941 */ /* 0x000fea0003800000 */
.L_x_282:
[----:B------:R-:W2:Y:S01]  /*e2e0*/  LDL.LU R3, [R1+0x1f8] ;  /* 0x0001f80001037983 */ /* 0x000ea20000300800 */
[----:B------:R-:W-:Y:S01]  /*e2f0*/  BSSY B1, `(.L_x_284) ;  /* 0x0000008000017945 */ /* 0x000fe20003800000 */
[----:B------:R-:W-:Y:S02]  /*e300*/  IMAD R21, R161, R21, R20 ;  /* 0x00000015a1157224 */ /* 0x000fe400078e0214 */
[----:B--2---:R-:W-:-:S05]  /*e310*/  @!P1 IMAD R3, R3, R17, R2 ;  /* 0x0000001103039224 */ /* 0x004fca00078e0202 */
[----:B------:R0:W-:Y:S01]  /*e320*/  @!P1 STG.E.U8 desc[UR36][R10.64+0xf8], R3 ;  /* 0x0000f8030a009986 */ /* 0x0001e2000c101124 */
[----:B------:R-:W-:Y:S05]  /*e330*/  @P0 BRA `(.L_x_285) ;  /* 0x00000000000c0947 */ /* 0x000fea0003800000 */
[----:B------:R-:W0:Y:S02]  /*e340*/  LDG.E.U8 R16, desc[UR36][R12.64+0xf9] ;  /* 0x0000f9240c107981 */ /* 0x000e24000c1e1100 */
[----:B0-----:R-:W-:-:S05]  /*e350*/  PRMT R3, R16, 0x8880, RZ ;  /* 0x0000888010037816 */ /* 0x001fca00000000ff */
[----:B------:R-:W-:-:S07]  /*e360*/  IMAD R2, R3, R18, RZ ;  /* 0x0000001203027224 */ /* 0x000fce00078e02ff */
.L_x_285:
[----:B------:R-:W-:Y:S05]  /*e370*/  BSYNC B1 ;  /* 0x0000000000017941 */ /* 0x000fea0003800000 */
.L_x_284:
[----:B0-----:R-:W2:Y:S01]  /*e380*/  LDL.LU R3, [R1+0x1fc] ;  /* 0x0001fc0001037983 */ /* 0x001ea20000300800 */
[----:B------:R-:W-:Y:S01]  /*e390*/  BSSY B1, `(.L_x_286) ;  /* 0x0000009000017945 */ /* 0x000fe20003800000 */
[----:B------:R-:W-:Y:S01]  /*e3a0*/  IADD3.X R15, R23, R157, R21, P3, !PT ;  /* 0x0000009d170f7210 */ /* 0x000fe20001ffe415 */
[----:B------:R-:W-:Y:S02]  /*e3b0*/  IMAD.IADD R158, R21, 0x1, R159 ;  /* 0x00000001159e7824 */ /* 0x000fe400078e029f */
[----:B--2---:R-:W-:-:S05]  /*e3c0*/  @!P0 IMAD R3, R3, R17, R2 ;  /* 0x0000001103038224 */ /* 0x004fca00078e0202 */
[----:B------:R0:W-:Y:S01]  /*e3d0*/  @!P0 STG.E.U8 desc[UR36][R10.64+0xf9], R3 ;  /* 0x0000f9030a008986 */ /* 0x0001e2000c101124 */
[----:B------:R-:W-:Y:S05]  /*e3e0*/  @P6 BRA `(.L_x_287) ;  /* 0x00000000000c6947 */ /* 0x000fea0003800000 */
[----:B------:R-:W0:Y:S02]  /*e3f0*/  LDG.E.U8 R16, desc[UR36][R14.64] ;  /* 0x000000240e107981 */ /* 0x000e24000c1e1100 */
[----:B0-----:R-:W-:-:S05]  /*e400*/  PRMT R3, R16, 0x8880, RZ ;  /* 0x0000888010037816 */ /* 0x001fca00000000ff */
[----:B------:R-:W-:-:S07]  /*e410*/  IMAD R2, R3, R18, RZ ;  /* 0x0000001203027224 */ /* 0x000fce00078e02ff */
.L_x_287:
[----:B------:R-:W-:Y:S05]  /*e420*/  BSYNC B1 ;  /* 0x0000000000017941 */ /* 0x000fea0003800000 */
.L_x_286:
[----:B------:R-:W-:Y:S01]  /*e430*/  ISETP.LT.OR P3, PT, R0, 0x2, !P2 ;  /* 0x000000020000780c */ /* 0x000fe20005761670 */
[----:B0-----:R-:W-:Y:S01]  /*e440*/  @!P6 IMAD R3, R24, R17, R2 ;  /* 0x000000111803e224 */ /* 0x001fe200078e0202 */
[----:B------:R-:W-:Y:S01]  /*e450*/  ISETP.GE.AND P0, PT, R19, 0x89, PT ;  /* 0x000000891300780c */ /* 0x000fe20003f06270 */
[----:B------:R-:W-:Y:S01]  /*e460*/  BSSY B1, `(.L_x_288) ;  /* 0x000000b000017945 */ /* 0x000fe20003800000 */
[----:B------:R-:W-:Y:S02]  /*e470*/  IADD3.X R155, R153, R23, R158, P5, P4 ;  /* 0x00000017999b7210 */ /* 0x000fe40002fe849e */
[----:B------:R0:W-:Y:S01]  /*e480*/  @!P6 STG.E.U8 desc[UR36][R6.64], R3 ;  /* 0x000000030600e986 */ /* 0x0001e2000c101124 */
[C---:B------:R-:W-:Y:S02]  /*e490*/  ISETP.LT.OR P4, PT, R0.reuse, 0x1, !P0 ;  /* 0x000000010000780c */ /* 0x040fe40004781670 */
[C---:B------:R-:W-:Y:S02]  /*e4a0*/  ISETP.LT.OR P5, PT, R0.reuse, 0x2, !P0 ;  /* 0x000000020000780c */ /* 0x040fe400047a1670 */
[----:B------:R-:W-:-:S02]  /*e4b0*/  ISETP.LT.OR P6, PT, R0, 0x9, !P2 ;  /* 0x000000090000780c */ /* 0x000fc400057c1670 */
[----:B------:R-:W-:Y:S01]  /*e4c0*/  ISETP.LT.OR P1, PT, R0, 0xa, !P2 ;  /* 0x0000000a0000780c */ /* 0x000fe20005721670 */
[----:B------:R-:W-:-:S12]  /*e4d0*/  @P3 BRA `(.L_x_289) ;  /* 0x00000000000c3947 */ /* 0x000fd80003800000 */
[----:B------:R-:W0:Y:S02]  /*e4e0*/  LDG.E.U8 R16, desc[UR36][R14.64+0x1] ;  /* 0x000001240e107981 */ /* 0x000e24000c1e1100 */
[----:B0-----:R-:W-:-:S05]  /*e4f0*/  PRMT R3, R16, 0x8880, RZ ;  /* 0x0000888010037816 */ /* 0x001fca00000000ff */
[----:B------:R-:W-:-:S07]  /*e500*/  IMAD R2, R3, R18, RZ ;  /* 0x0000001203027224 */ /* 0x000fce00078e02ff */
.L_x_289:
[----:B------:R-:W-:Y:S05]  /*e510*/  BSYNC B1 ;  /* 0x0000000000017941 */ /* 0x000fea0003800000 */
.L_x_288:
[----:B------:R-:W-:Y:S01]  /*e520*/  @!P3 IMAD R25, R25, R17, R2 ;  /* 0x000000111919b224 */ /* 0x000fe200078e0202 */
[----:B------:R-:W-:Y:S04]  /*e530*/  BSSY B1, `(.L_x_290) ;  /* 0x0000006000017945 */ /* 0x000fe80003800000 */
[----:B------:R1:W-:Y:S01]  /*e540*/  @!P3 STG.E.U8 desc[UR36][R6.64+0x1], R25 ;  /* 0x000001190600b986 */ /* 0x0003e2000c101124 */
[----:B------:R-:W-:Y:S05]  /*e550*/  @P4 BRA `(.L_x_291) ;  /* 0x00000000000c4947 */ /* 0x000fea0003800000 */
[----:B------:R-:W0:Y:S02]  /*e560*/  LDG.E.U8 R16, desc[UR36][R154.64] ;  /* 0x000000249a107981 */ /* 0x000e24000c1e1100 */
[----:B0-----:R-:W-:-:S05]  /*e570*/  PRMT R3, R16, 0x8880, RZ ;  /* 0x0000888010037816 */ /* 0x001fca00000000ff */
[----:B------:R-:W-:-:S07]  /*e580*/  IMAD R2, R3, R18, RZ ;  /* 0x0000001203027224 */ /* 0x000fce00078e02ff */
.L_x_291:
[----:B------:R-:W-:Y:S05]  /*e590*/  BSYNC B1 ;  /* 0x0000000000017941 */ /* 0x000fea0003800000 */
.L_x_290:
[----:B0-----:R-:W-:Y:S01]  /*e5a0*/  @!P4 IMAD R3, R26, R17, R2 ;  /* 0x000000111a03c224 */ /* 0x001fe200078e0202 */
[----:B------:R-:W-:Y:S04]  /*e5b0*/  BSSY B1, `(.L_x_292) ;  /* 0x0000006000017945 */ /* 0x000fe80003800000 */
[----:B------:R0:W-:Y:S01]  /*e5c0*/  @!P4 STG.E.U8 desc[UR36][R8.64], R3 ;  /* 0x000000030800c986 */ /* 0x0001e2000c101124 */
[----:B------:R-:W-:Y:S05]  /*e5d0*/  @P5 BRA `(.L_x_293) ;  /* 0x00000000000c5947 */ /* 0x000fea0003800000 */
[----:B------:R-:W0:Y:S02]  /*e5e0*/  LDG.E.U8 R16, desc[UR36][R154.64+0x1] ;  /* 0x000001249a107981 */ /* 0x000e24000c1e1100 */
[----:B0-----:R-:W-:-:S05]  /*e5f0*/  PRMT R3, R16, 0x8880, RZ ;  /* 0x0000888010037816 */ /* 0x001fca00000000ff */
[----:B------:R-:W-:-:S07]  /*e600*/  IMAD R2, R3, R18, RZ ;  /* 0x0000001203027224 */ /* 0x000fce00078e02ff */
.L_x_293:
[----:B------:R-:W-:Y:S05]  /*e610*/  BSYNC B1 ;  /* 0x0000000000017941 */ /* 0x000fea0003800000 */
.L_x_292:
[----:B------:R-:W-:Y:S01]  /*e620*/  @!P5 IMAD R27, R27, R17, R2 ;  /* 0x000000111b1bd224 */ /* 0x000fe200078e0202 */
[----:B------:R-:W-:Y:S04]  /*e630*/  BSSY B1, `(.L_x_294) ;  /* 0x0000006000017945 */ /* 0x000fe80003800000 */
[----:B------:R2:W-:Y:S01]  /*e640*/  @!P5 STG.E.U8 desc[UR36][R8.64+0x1], R27 ;  /* 0x0000011b0800d986 */ /* 0x0005e2000c101124 */
[----:B------:R-:W-:Y:S05]  /*e650*/  @P6 BRA `(.L_x_295) ;  /* 0x00000000000c6947 */ /* 0x000fea0003800000 */
[----:B------:R-:W0:Y:S02]  /*e660*/  LDG.E.U8 R16, desc[UR36][R14.64+0x8] ;  /* 0x000008240e107981 */ /* 0x000e24000c1e1100 */
[----:B0-----:R-:W-:-:S05]  /*e670*/  PRMT R3, R16, 0x8880, RZ ;  /* 0x0000888010037816 */ /* 0x001fca00000000ff */
[----:B------:R-:W-:-:S07]  /*e680*/  IMAD R2, R3, R18, RZ ;  /* 0x0000001203027224 */ /* 0x000fce00078e02ff */
.L_x_295:
[----:B------:R-:W-:Y:S05]  /*e690*/  BSYNC B1 ;  /* 0x0000000000017941 */ /* 0x000fea0003800000 */
.L_x_294:
[----:B0-----:R-:W-:Y:S01]  /*e6a0*/  @!P6 IMAD R3, R28, R17, R2 ;  /* 0x000000111c03e224 */ /* 0x001fe200078e0202 */
[----:B------:R-:W-:Y:S04]  /*e6b0*/  BSSY B1, `(.L_x_296) ;  /* 0x0000006000017945 */ /* 0x000fe80003800000 */
[----:B------:R0:W-:Y:S01]  /*e6c0*/  @!P6 STG.E.U8 desc[UR36][R6.64+0x8], R3 ;  /* 0x000008030600e986 */ /* 0x0001e2000c101124 */
[----:B------:R-:W-:Y:S05]  /*e6d0*/  @P1 BRA `(.L_x_297) ;  /* 0x00000000000c1947 */ /* 0x000fea0003800000 */
[----:B------:R-:W0:Y:S02]  /*e6e0*/  LDG.E.U8 R16, desc[UR36][R14.64+0x9] ;  /* 0x000009240e107981 */ /* 0x000e24000c1e1100 */
[----:B0-----:R-:W-:-:S05]  /*e6f0*/  PRMT R3, R16, 0x8880, RZ ;  /* 0x0000888010037816 */ /* 0x001fca00000000ff */
[----:B------:R-:W-:-:S07]  /*e700*/  IMAD R2, R3, R18, RZ ;  /* 0x0000001203027224 */ /* 0x000fce00078e02ff */
.L_x_297:
[----:B------:R-:W-:Y:S05]  /*e710*/  BSYNC B1 ;  /* 0x0000000000017941 */ /* 0x000fea0003800000 */
.L_x_296:
[C---:B------:R-:W-:Y:S01]  /*e720*/  ISETP.LT.OR P4, PT, R0.reuse, 0x9, !P0 ;  /* 0x000000090000780c */ /* 0x040fe20004781670 */
[----:B------:R-:W-:Y:S01]  /*e730*/  @!P1 IMAD R29, R29, R17, R2 ;  /* 0x000000111d1d9224 */ /* 0x000fe200078e0202 */
[----:B------:R-:W-:Y:S01]  /*e740*/  BSSY B1, `(.L_x_298) ;  /* 0x000000a000017945 */ /* 0x000fe20003800000 */
[C---:B------:R-:W-:Y:S02]  /*e750*/  ISETP.LT.OR P3, PT, R0.reuse, 0xa, !P0 ;  /* 0x0000000a0000780c */ /* 0x040fe40004761670 */
[C---:B------:R-:W-:Y:S01]  /*e760*/  ISETP.LT.OR P5, PT, R0.reuse, 0x11, !P2 ;  /* 0x000000110000780c */ /* 0x040fe200057a1670 */
[----:B------:R3:W-:Y:S01]  /*e770*/  @!P1 STG.E.U8 desc[UR36][R6.64+0x9], R29 ;  /* 0x0000091d06009986 */ /* 0x0007e2000c101124 */
[C---:B------:R-:W-:Y:S02]  /*e780*/  ISETP.LT.OR P6, PT, R0.reuse, 0x12, !P2 ;  /* 0x000000120000780c */ /* 0x040fe400057c1670 */
[----:B------:R-:W-:-:S04]  /*e790*/  ISETP.LT.OR P1, PT, R0, 0x11, !P0 ;  /* 0x000000110000780c */ /* 0x000fc80004721670 */
[----:B------:R-:W-:Y:S09]  /*e7a0*/  @P4 BRA `(.L_x_299) ;  /* 0x00000000000c4947 */ /* 0x000ff20003800000 */
[----:B------:R-:W0:Y:S02]  /*e7b0*/  LDG.E.U8 R16, desc[UR36][R154.64+0x8] ;  /* 0x000008249a107981 */ /* 0x000e24000c1e1100 */
[----:B0-----:R-:W-:-:S05]  /*e7c0*/  PRMT R3, R16, 0x8880, RZ ;  /* 0x0000888010037816 */ /* 0x001fca00000000ff */
[----:B------:R-:W-:-:S07]  /*e7d0*/  IMAD R2, R3, R18, RZ ;  /* 0x0000001203027224 */ /* 0x000fce00078e02ff */
.L_x_299:
[----:B------:R-:W-:Y:S05]  /*e7e0*/  BSYNC B1 ;  /* 0x0000000000017941 */ /* 0x000fea0003800000 */
.L_x_298:
[----:B0-----:R-:W-:Y:S01]  /*e7f0*/  @!P4 IMAD R3, R30, R17, R2 ;  /* 0x000000111e03c224 */ /* 0x001fe200078e0202 */
[----:B------:R-:W-:Y:S04]  /*e800*/  BSSY B1, `(.L_x_300) ;  /* 0x0000006000017945 */ /* 0x000fe80003800000 */
[----:B------:R0:W-:Y:S01]  /*e810*/  @!P4 STG.E.U8 desc[UR36][R8.64+0x8], R3 ;  /* 0x000008030800c986 */ /* 0x0001e2000c101124 */
[----:B------:R-:W-:Y:S05]  /*e820*/  @P3 BRA `(.L_x_301) ;  /* 0x00000000000c3947 */ /* 0x000fea0003800000 */
[----:B------:R-:W0:Y:S02]  /*e830*/  LDG.E.U8 R16, desc[UR36][R154.64+0x9] ;  /* 0x000009249a107981 */ /* 0x000e24000c1e1100 */
[----:B0-----:R-:W-:-:S05]  /*e840*/  PRMT R3, R16, 0x8880, RZ ;  /* 0x0000888010037816 */ /* 0x001fca00000000ff */
[----:B------:R-:W-:-:S07]  /*e850*/  IMAD R2, R3, R18, RZ ;  /* 0x0000001203027224 */ /* 0x000fce00078e02ff */
.L_x_301:
[----:B------:R-:W-:Y:S05]  /*e860*/  BSYNC B1 ;  /* 0x0000000000017941 */ /* 0x000fea0003800000 */
.L_x_300:
[----:B------:R-:W-:Y:S01]  /*e870*/  @!P3 IMAD R31, R31, R17, R2 ;  /* 0x000000111f1fb224 */ /* 0x000fe200078e0202 */
[----:B------:R-:W-:Y:S04]  /*e880*/  BSSY B1, `(.L_x_302) ;  /* 0x0000006000017945 */ /* 0x000fe80003800000 */
[----:B------:R4:W-:Y:S01]  /*e890*/  @!P3 STG.E.U8 desc[UR36][R8.64+0x9], R31 ;  /* 0x0000091f0800b986 */ /* 0x0009e2000c101124 */
[----:B------:R-:W-:Y:S05]  /*e8a0*/  @P5 BRA `(.L_x_303) ;  /* 0x00000000000c5947 */ /* 0x000fea0003800000 */
[----:B------:R-:W0:Y:S02]  /*e8b0*/  LDG.E.U8 R16, desc[UR36][R14.64+0x10] ;  /* 0x000010240e107981 */ /* 0x000e24000c1e1100 */
[----:B0-----:R-:W-:-:S05]  /*e8c0*/  PRMT R3, R16, 0x8880, RZ ;  /* 0x0000888010037816 */ /* 0x001fca00000000ff */
[----:B------:R-:W-:-:S07]  /*e8d0*/  IMAD R2, R3, R18, RZ ;  /* 0x0000001203027224 */ /* 0x000fce00078e02ff */
.L_x_303:
[----:B------:R-:W-:Y:S05]  /*e8e0*/  BSYNC B1 ;  /* 0x0000000000017941 */ /* 0x000fea0003800000 */
.L_x_302:
[----:B0-----:R-:W-:Y:S01]  /*e8f0*/  @!P5 IMAD R3, R32, R17, R2 ;  /* 0x000000112003d224 */ /* 0x001fe200078e0202 */
[----:B------:R-:W-:Y:S04]  /*e900*/  BSSY B1, `(.L_x_304) ;  /* 0x0000006000017945 */ /* 0x000fe80003800000 */
[----:B------:R0:W-:Y:S01]  /*e910*/  @!P5 STG.E.U8 desc[UR36][R6.64+0x10], R3 ;  /* 0x000010030600d986 */ /* 0x0001e2000c101124 */
[----:B------:R-:W-:Y:S05]  /*e920*/  @P6 BRA `(.L_x_305) ;  /* 0x00000000000c6947 */ /* 0x000fea0003800000 */
[----:B------:R-:W0:Y:S02]  /*e930*/  LDG.E.U8 R16, desc[UR36][R14.64+0x11] ;  /* 0x000011240e107981 */ /* 0x000e24000c1e1100 */
[----:B0-----:R-:W-:-:S05]  /*e940*/  PRMT R3, R16, 0x8880, RZ ;  /* 0x0000888010037816 */ /* 0x001fca00000000ff */
[----:B------:R-:W-:-:S07]  /*e950*/  IMAD R2, R3, R18, RZ ;  /* 0x0000001203027224 */ /* 0x000fce00078e02ff */
.L_x_305:
[----:B------:R-:W-:Y:S05]  /*e960*/  BSYNC B1 ;  /* 0x0000000000017941 */ /* 0x000fea0003800000 */
.L_x_304:
[----:B------:R-:W-:Y:S01]  /*e970*/  @!P6 IMAD R33, R33, R17, R2 ;  /* 0x000000112121e224 */ /* 0x000fe200078e0202 */
[----:B------:R-:W-:Y:S04]  /*e980*/  BSSY B1, `(.L_x_306) ;  /* 0x0000006000017945 */ /* 0x000fe80003800000 */
[----:B------:R0:W-:Y:S01]  /*e990*/  @!P6 STG.E.U8 desc[UR36][R6.64+0x11], R33 ;  /* 0x000011210600e986 */ /* 0x0001e2000c101124 */
[----:B------:R-:W-:Y:S05]  /*e9a0*/  @P1 BRA `(.L_x_307) ;  /* 0x00000000000c1947 */ /* 0x000fea0003800000 */
[----:B------:R-:W0:Y:S02]  /*e9b0*/  LDG.E.U8 R16, desc[UR36][R154.64+0x10] ;  /* 0x000010249a107981 */ /* 0x000e24000c1e1100 */
[----:B0-----:R-:W-:-:S05]  /*e9c0*/  PRMT R3, R16, 0x8880, RZ ;  /* 0x0000888010037816 */ /* 0x001fca00000000ff */
[----:B------:R-:W-:-:S07]  /*e9d0*/  IMAD R2, R3, R18, RZ ;  /* 0x0000001203027224 */ /* 0x000fce00078e02ff */
.L_x_307:
[----:B------:R-:W-:Y:S05]  /*e9e0*/  BSYNC B1 ;  /* 0x0000000000017941 */ /* 0x000fea0003800000 */
.L_x_306:
[----:B------:R-:W-:Y:S01]  /*e9f0*/  ISETP.LT.OR P4, PT, R0, 0x12, !P0 ;  /* 0x000000120000780c */ /* 0x000fe20004781670 */
[----:B0-----:R-:W-:Y:S01]  /*ea00*/  @!P1 IMAD R3, R34, R17, R2 ;  /* 0x0000001122039224 */ /* 0x001fe200078e0202 */
        /* <DEDUP_REMOVED lines=10> */
.L_x_309:
[----:B------:R-:W-:Y:S05]  /*eab0*/  BSYNC B1 ;  /* 0x0000000000017941 */ /* 0x000fea0003800000 */
.L_x_308:
[----:B------:R-:W-:Y:S01]  /*eac0*/  @!P4 IMAD R35, R35, R17, R2 ;  /* 0x000000112323c224 */ /* 0x000fe200078e0202 */
[----:B------:R-:W-:Y:S04]  /*ead0*/  BSSY B1, `(.L_x_310) ;  /* 0x0000006000017945 */ /* 0x000fe80003800000 */
[----:B------:R0:W-:Y:S01]  /*eae0*/  @!P4 STG.E.U8 desc[UR36][R8.64+0x11], R35 ;  /* 0x000011230800c986 */ /* 0x0001e2000c101124 */
[----:B------:R-:W-:Y:S05]  /*eaf0*/  @P3 BRA `(.L_x_311) ;  /* 0x00000000000c3947 */ /* 0x000fea0003800000 */
[----:B------:R-:W0:Y:S02]  /*eb00*/  LDG.E.U8 R16, desc[UR36][R14.64+0x18] ;  /* 0x000018240e107981 */ /* 0x000e24000c1e1100 */
[----:B0-----:R-:W-:-:S05]  /*eb10*/  PRMT R3, R16, 0x8880, RZ ;  /* 0x0000888010037816 */ /* 0x001fca00000000ff */
[----:B------:R-:W-:-:S07]  /*eb20*/  IMAD R2, R3, R18, RZ ;  /* 0x0000001203027224 */ /* 0x000fce00078e02ff */
.L_x_311:
[----:B------:R-:W-:Y:S05]  /*eb30*/  BSYNC B1 ;  /* 0x0000000000017941 */ /* 0x000fea0003800000 */
.L_x_310:
[----:B0-----:R-:W-:Y:S01]  /*eb40*/  @!P3 IMAD R3, R36, R17, R2 ;  /* 0x000000112403b224 */ /* 0x001fe200078e0202 */
[----:B------:R-:W-:Y:S04]  /*eb50*/  BSSY B1, `(.L_x_312) ;  /* 0x0000006000017945 */ /* 0x000fe80003800000 */
[----:B------:R0:W-:Y:S01]  /*eb60*/  @!P3 STG.E.U8 desc[UR36][R6.64+0x18], R3 ;  /* 0x000018030600b986 */ /* 0x0001e2000c101124 */
[----:B------:R-:W-:Y:S05]  /*eb70*/  @P5 BRA `(.L_x_313) ;  /* 0x00000000000c5947 */ /* 0x000fea0003800000 */
[----:B------:R-:W0:Y:S02]  /*eb80*/  LDG.E.U8 R16, desc[UR36][R14.64+0x19] ;  /* 0x000019240e107981 */ /* 0x000e24000c1e1100 */
[----:B0-----:R-:W-:-:S05]  /*eb90*/  PRMT R3, R16, 0x8880, RZ ;  /* 0x0000888010037816 */ /* 0x001fca00000000ff */
[----:B------:R-:W-:-:S07]  /*eba0*/  IMAD R2, R3, R18, RZ ;  /* 0x0000001203027224 */ /* 0x000fce00078e02ff */
.L_x_313:
[----:B------:R-:W-:Y:S05]  /*ebb0*/  BSYNC B1 ;  /* 0x0000000000017941 */ /* 0x000fea0003800000 */
.L_x_312:
[----:B------:R-:W-:Y:S01]  /*ebc0*/  @!P5 IMAD R37, R37, R17, R2 ;  /* 0x000000112525d224 */ /* 0x000fe200078e0202 */
[----:B------:R-:W-:Y:S04]  /*ebd0*/  BSSY B1, `(.L_x_314) ;  /* 0x0000006000017945 */ /* 0x000fe80003800000 */
[----:B------:R0:W-:Y:S01]  /*ebe0*/  @!P5 STG.E.U8 desc[UR36][R6.64+0x19], R37 ;  /* 0x000019250600d986 */ /* 0x0001e2000c101124 */
[----:B------:R-:W-:Y:S05]  /*ebf0*/  @P6 BRA `(.L_x_315) ;  /* 0x00000000000c6947 */ /* 0x000fea0003800000 */
[----:B------:R-:W0:Y:S02]  /*ec00*/  LDG.E.U8 R16, desc[UR36][R154.64+0x18] ;  /* 0x000018249a107981 */ /* 0x000e24000c1e1100 */
[----:B0-----:R-:W-:-:S05]  /*ec10*/  PRMT R3, R16, 0x8880, RZ ;  /* 0x0000888010037816 */ /* 0x001fca00000000ff */
[----:B------:R-:W-:-:S07]  /*ec20*/  IMAD R2, R3, R18, RZ ;  /* 0x0000001203027224 */ /* 0x000fce00078e02ff */
.L_x_315:
[----:B------:R-:W-:Y:S05]  /*ec30*/  BSYNC B1 ;  /* 0x0000000000017941 */ /* 0x000fea0003800000 */
.L_x_314:
[----:B0-----:R-:W-:Y:S01]  /*ec40*/  @!P6 IMAD R3, R38, R17, R2 ;  /* 0x000000112603e224 */ /* 0x001fe200078e0202 */
[----:B------:R-:W-:Y:S04]  /*ec50*/  BSSY B1, `(.L_x_316) ;  /* 0x0000006000017945 */ /* 0x000fe80003800000 */
[----:B------:R0:W-:Y:S01]  /*ec60*/  @!P6 STG.E.U8 desc[UR36][R8.64+0x18], R3 ;  /* 0x000018030800e986 */ /* 0x0001e2000c101124 */
[----:B------:R-:W-:Y:S05]  /*ec70*/  @P1 BRA `(.L_x_317) ;  /* 0x00000000000c1947 */ /* 0x000fea0003800000 */
[----:B------:R-:W0:Y:S02]  /*ec80*/  LDG.E.U8 R16, desc[UR36][R154.64+0x19] ;  /* 0x000019249a107981 */ /* 0x000e24000c1e1100 */
[----:B0-----:R-:W-:-:S05]  /*ec90*/  PRMT R3, R16, 0x8880, RZ ;  /* 0x0000888010037816 */ /* 0x001fca00000000ff */
[----:B------:R-:W-:-:S07]  /*eca0*/  IMAD R2, R3, R18, RZ ;  /* 0x0000001203027224 */ /* 0x000fce00078e02ff */
.L_x_317:
[----:B------:R-:W-:Y:S05]  /*ecb0*/  BSYNC B1 ;  /* 0x0000000000017941 */ /* 0x000fea0003800000 */
.L_x_316:
        /* <DEDUP_REMOVED lines=12> */
.L_x_319:
[----:B------:R-:W-:Y:S05]  /*ed80*/  BSYNC B1 ;  /* 0x0000000000017941 */ /* 0x000fea0003800000 */
.L_x_318:
[----:B0-----:R-:W-:Y:S01]  /*ed90*/  @!P4 IMAD R3, R40, R17, R2 ;  /* 0x000000112803c224 */ /* 0x001fe200078e0202 */
[----:B------:R-:W-:Y:S04]  /*eda0*/  BSSY B1, `(.L_x_320) ;  /* 0x0000006000017945 */ /* 0x000fe80003800000 */
[----:B------:R0:W-:Y:S01]  /*edb0*/  @!P4 STG.E.U8 desc[UR36][R6.64+0x20], R3 ;  /* 0x000020030600c986 */ /* 0x0001e2000c101124 */
[----:B------:R-:W-:Y:S05]  /*edc0*/  @P3 BRA `(.L_x_321) ;  /* 0x00000000000c3947 */ /* 0x000fea0003800000 */
[----:B------:R-:W0:Y:S02]  /*edd0*/  LDG.E.U8 R16, desc[UR36][R14.64+0x21] ;  /* 0x000021240e107981 */ /* 0x000e24000c1e1100 */
[----:B0-----:R-:W-:-:S05]  /*ede0*/  PRMT R3, R16, 0x8880, RZ ;  /* 0x0000888010037816 */ /* 0x001fca00000000ff */
[----:B------:R-:W-:-:S07]  /*edf0*/  IMAD R2, R3, R18, RZ ;  /* 0x0000001203027224 */ /* 0x000fce00078e02ff */
.L_x_321:
[----:B------:R-:W-:Y:S05]  /*ee00*/  BSYNC B1 ;  /* 0x0000000000017941 */ /* 0x000fea0003800000 */
.L_x_320:
[----:B------:R-:W-:Y:S01]  /*ee10*/  @!P3 IMAD R41, R41, R17, R2 ;  /* 0x000000112929b224 */ /* 0x000fe200078e0202 */
[----:B------:R-:W-:Y:S04]  /*ee20*/  BSSY B1, `(.L_x_322) ;  /* 0x0000006000017945 */ /* 0x000fe80003800000 */
[----:B------:R0:W-:Y:S01]  /*ee30*/  @!P3 STG.E.U8 desc[UR36][R6.64+0x21], R41 ;  /* 0x000021290600b986 */ /* 0x0001e2000c101124 */
[----:B------:R-:W-:Y:S05]  /*ee40*/  @P5 BRA `(.L_x_323) ;  /* 0x00000000000c5947 */ /* 0x000fea0003800000 */
[----:B------:R-:W0:Y:S02]  /*ee50*/  LDG.E.U8 R16, desc[UR36][R154.64+0x20] ;  /* 0x000020249a107981 */ /* 0x000e24000c1e1100 */
[----:B0-----:R-:W-:-:S05]  /*ee60*/  PRMT R3, R16, 0x8880, RZ ;  /* 0x0000888010037816 */ /* 0x001fca00000000ff */
[----:B------:R-:W-:-:S07]  /*ee70*/  IMAD R2, R3, R18, RZ ;  /* 0x0000001203027224 */ /* 0x000fce00078e02ff */
.L_x_323:
[----:B------:R-:W-:Y:S05]  /*ee80*/  BSYNC B1 ;  /* 0x0000000000017941 */ /* 0x000fea0003800000 */
.L_x_322:
[----:B0-----:R-:W-:Y:S01]  /*ee90*/  @!P5 IMAD R3, R42, R17, R2 ;  /* 0x000000112a03d224 */ /* 0x001fe200078e0202 */
[----:B------:R-:W-:Y:S04]  /*eea0*/  BSSY B1, `(.L_x_324) ;  /* 0x0000006000017945 */ /* 0x000fe80003800000 */
[----:B------:R0:W-:Y:S01]  /*eeb0*/  @!P5 STG.E.U8 desc[UR36][R8.64+0x20], R3 ;  /* 0x000020030800d986 */ /* 0x0001e2000c101124 */
[----:B------:R-:W-:Y:S05]  /*eec0*/  @P6 BRA `(.L_x_325) ;  /* 0x00000000000c6947 */ /* 0x000fea0003800000 */
[----:B------:R-:W0:Y:S02]  /*eed0*/  LDG.E.U8 R16, desc[UR36][R154.64+0x21] ;  /* 0x000021249a107981 */ /* 0x000e24000c1e1100 */
[----:B0-----:R-:W-:-:S05]  /*eee0*/  PRMT R3, R16, 0x8880, RZ ;  /* 0x0000888010037816 */ /* 0x001fca00000000ff */
[----:B------:R-:W-:-:S07]  /*eef0*/  IMAD R2, R3, R18, RZ ;  /* 0x0000001203027224 */ /* 0x000fce00078e02ff */
.L_x_325:
[----:B------:R-:W-:Y:S05]  /*ef00*/  BSYNC B1 ;  /* 0x0000000000017941 */ /* 0x000fea0003800000 */
.L_x_324:
[----:B------:R-:W-:Y:S01]  /*ef10*/  @!P6 IMAD R43, R43, R17, R2 ;  /* 0x000000112b2be224 */ /* 0x000fe200078e0202 */
[----:B------:R-:W-:Y:S04]  /*ef20*/  BSSY B1, `(.L_x_326) ;  /* 0x0000006000017945 */ /* 0x000fe80003800000 */
[----:B------:R0:W-:Y:S01]  /*ef30*/  @!P6 STG.E.U8 desc[UR36][R8.64+0x21], R43 ;  /* 0x0000212b0800e986 */ /* 0x0001e2000c101124 */
[----:B------:R-:W-:Y:S05]  /*ef40*/  @P1 BRA `(.L_x_327) ;  /* 0x00000000000c1947 */ /* 0x000fea0003800000 */
[----:B------:R-:W0:Y:S02]  /*ef50*/  LDG.E.U8 R16, desc[UR36][R14.64+0x28] ;  /* 0x000028240e107981 */ /* 0x000e24000c1e1100 */
[----:B0-----:R-:W-:-:S05]  /*ef60*/  PRMT R3, R16, 0x8880, RZ ;  /* 0x0000888010037816 */ /* 0x001fca00000000ff */
[----:B------:R-:W-:-:S07]  /*ef70*/  IMAD R2, R3, R18, RZ ;  /* 0x0000001203027224 */ /* 0x000fce00078e02ff */
.L_x_327:
[----:B------:R-:W-:Y:S05]  /*ef80*/  BSYNC B1 ;  /* 0x0000000000017941 */ /* 0x000fea0003800000 */
.L_x_326:
        /* <DEDUP_REMOVED lines=12> */
.L_x_329:
[----:B------:R-:W-:Y:S05]  /*f050*/  BSYNC B1 ;  /* 0x0000000000017941 */ /* 0x000fea0003800000 */
.L_x_328:
[----:B------:R-:W-:Y:S01]  /*f060*/  @!P4 IMAD R45, R45, R17, R2 ;  /* 0x000000112d2dc224 */ /* 0x000fe200078e0202 */
[----:B------:R-:W-:Y:S04]  /*f070*/  BSSY B1, `(.L_x_330) ;  /* 0x0000006000017945 */ /* 0x000fe80003800000 */
[----:B------:R0:W-:Y:S01]  /*f080*/  @!P4 STG.E.U8 desc[UR36][R6.64+0x29], R45 ;  /* 0x0000292d0600c986 */ /* 0x0001e2000c101124 */
[----:B------:R-:W-:Y:S05]  /*f090*/  @P3 BRA `(.L_x_331) ;  /* 0x00000000000c3947 */ /* 0x000fea0003800000 */
[----:B------:R-:W0:Y:S02]  /*f0a0*/  LDG.E.U8 R16, desc[UR36][R154.64+0x28] ;  /* 0x000028249a107981 */ /* 0x000e24000c1e1100 */
[----:B0-----:R-:W-:-:S05]  /*f0b0*/  PRMT R3, R16, 0x8880, RZ ;  /* 0x0000888010037816 */ /* 0x001fca00000000ff */
[----:B------:R-:W-:-:S07]  /*f0c0*/  IMAD R2, R3, R18, RZ ;  /* 0x0000001203027224 */ /* 0x000fce00078e02ff */
.L_x_331:
[----:B------:R-:W-:Y:S05]  /*f0d0*/  BSYNC B1 ;  /* 0x0000000000017941 */ /* 0x000fea0003800000 */
.L_x_330:
[----:B0-----:R-:W-:Y:S01]  /*f0e0*/  @!P3 IMAD R3, R46, R17, R2 ;  /* 0x000000112e03b224 */ /* 0x001fe200078e0202 */
[----:B------:R-:W-:Y:S04]  /*f0f0*/  BSSY B1, `(.L_x_332) ;  /* 0x0000006000017945 */ /* 0x000fe80003800000 */
[----:B------:R0:W-:Y:S01]  /*f100*/  @!P3 STG.E.U8 desc[UR36][R8.64+0x28], R3 ;  /* 0x000028030800b986 */ /* 0x0001e2000c101124 */
[----:B------:R-:W-:Y:S05]  /*f110*/  @P5 BRA `(.L_x_333) ;  /* 0x00000000000c5947 */ /* 0x000fea0003800000 */
[----:B------:R-:W0:Y:S02]  /*f120*/  LDG.E.U8 R16, desc[UR36][R154.64+0x29] ;  /* 0x000029249a107981 */ /* 0x000e24000c1e1100 */
[----:B0-----:R-:W-:-:S05]  /*f130*/  PRMT R3, R16, 0x8880, RZ ;  /* 0x0000888010037816 */ /* 0x001fca00000000ff */
[----:B------:R-:W-:-:S07]  /*f140*/  IMAD R2, R3, R18, RZ ;  /* 0x0000001203027224 */ /* 0x000fce00078e02ff */
.L_x_333:
[----:B------:R-:W-:Y:S05]  /*f150*/  BSYNC B1 ;  /* 0x0000000000017941 */ /* 0x000fea0003800000 */
.L_x_332:
[----:B------:R-:W-:Y:S01]  /*f160*/  @!P5 IMAD R47, R47, R17, R2 ;  /* 0x000000112f2fd224 */ /* 0x000fe200078e0202 */
[----:B------:R-:W-:Y:S04]  /*f170*/  BSSY B1, `(.L_x_334) ;  /* 0x0000006000017945 */ /* 0x000fe80003800000 */
[----:B------:R0:W-:Y:S01]  /*f180*/  @!P5 STG.E.U8 desc[UR36][R8.64+0x29], R47 ;  /* 0x0000292f0800d986 */ /* 0x0001e2000c101124 */
[----:B------:R-:W-:Y:S05]  /*f190*/  @P6 BRA `(.L_x_335) ;  /* 0x00000000000c6947 */ /* 0x000fea0003800000 */
[----:B------:R-:W0:Y:S02]  /*f1a0*/  LDG.E.U8 R16, desc[UR36][R14.64+0x30] ;  /* 0x000030240e107981 */ /* 0x000e24000c1e1100 */
[----:B0-----:R-:W-:-:S05]  /*f1b0*/  PRMT R3, R16, 0x8880, RZ ;  /* 0x0000888010037816 */ /* 0x001fca00000000ff */
[----:B------:R-:W-:-:S07]  /*f1c0*/  IMAD R2, R3, R18, RZ ;  /* 0x0000001203027224 */ /* 0x000fce00078e02ff */
.L_x_335:
[----:B------:R-:W-:Y:S05]  /*f1d0*/  BSYNC B1 ;  /* 0x0000000000017941 */ /* 0x000fea0003800000 */
.L_x_334:
[----:B0-----:R-:W-:Y:S01]  /*f1e0*/  @!P6 IMAD R3, R48, R17, R2 ;  /* 0x000000113003e224 */ /* 0x001fe200078e0202 */
[----:B------:R-:W-:Y:S04]  /*f1f0*/  BSSY B1, `(.L_x_336) ;  /* 0x0000006000017945 */ /* 0x000fe80003800000 */
[----:B------:R0:W-:Y:S01]  /*f200*/  @!P6 STG.E.U8 desc[UR36][R6.64+0x30], R3 ;  /* 0x000030030600e986 */ /* 0x0001e2000c101124 */
[----:B------:R-:W-:Y:S05]  /*f210*/  @P1 BRA `(.L_x_337) ;  /* 0x00000000000c1947 */ /* 0x000fea0003800000 */
[----:B------:R-:W0:Y:S02]  /*f220*/  LDG.E.U8 R16, desc[UR36][R14.64+0x31] ;  /* 0x000031240e107981 */ /* 0x000e24000c1e1100 */
[----:B0-----:R-:W-:-:S05]  /*f230*/  PRMT R3, R16, 0x8880, RZ ;  /* 0x0000888010037816 */ /* 0x001fca00000000ff */
[----:B------:R-:W-:-:S07]  /*f240*/  IMAD R2, R3, R18, RZ ;  /* 0x0000001203027224 */ /* 0x000fce00078e02ff */
.L_x_337:
[----:B------:R-:W-:Y:S05]  /*f250*/  BSYNC B1 ;  /* 0x0000000000017941 */ /* 0x000fea0003800000 */
.L_x_336:
        /* <DEDUP_REMOVED lines=12> */
.L_x_339:
[----:B------:R-:W-:Y:S05]  /*f320*/  BSYNC B1 ;  /* 0x0000000000017941 */ /* 0x000fea0003800000 */
.L_x_338:
[----:B0-----:R-:W-:Y:S01]  /*f330*/  @!P4 IMAD R3, R50, R17, R2 ;  /* 0x000000113203c224 */ /* 0x001fe200078e0202 */
[----:B------:R-:W-:Y:S04]  /*f340*/  BSSY B1, `(.L_x_340) ;  /* 0x0000006000017945 */ /* 0x000fe80003800000 */
[----:B------:R0:W-:Y:S01]  /*f350*/  @!P4 STG.E.U8 desc[UR36][R8.64+0x30], R3 ;  /* 0x000030030800c986 */ /* 0x0001e2000c101124 */
[----:B------:R-:W-:Y:S05]  /*f360*/  @P3 BRA `(.L_x_341) ;  /* 0x00000000000c3947 */ /* 0x000fea0003800000 */
[----:B------:R-:W0:Y:S02]  /*f370*/  LDG.E.U8 R16, desc[UR36][R154.64+0x31] ;  /* 0x000031249a107981 */ /* 0x000e24000c1e1100 */
[----:B0-----:R-:W-:-:S05]  /*f380*/  PRMT R3, R16, 0x8880, RZ ;  /* 0x0000888010037816 */ /* 0x001fca00000000ff */
[----:B------:R-:W-:-:S07]  /*f390*/  IMAD R2, R3, R18, RZ ;  /* 0x0000001203027224 */ /* 0x000fce00078e02ff */
.L_x_341:
[----:B------:R-:W-:Y:S05]  /*f3a0*/  BSYNC B1 ;  /* 0x0000000000017941 */ /* 0x000fea0003800000 */
.L_x_340:
[----:B------:R-:W-:Y:S01]  /*f3b0*/  @!P3 IMAD R51, R51, R17, R2 ;  /* 0x000000113333b224 */ /* 0x000fe200078e0202 */
[----:B------:R-:W-:Y:S04]  /*f3c0*/  BSSY B1, `(.L_x_342) ;  /* 0x0000006000017945 */ /* 0x000fe80003800000 */
[----:B------:R0:W-:Y:S01]  /*f3d0*/  @!P3 STG.E.U8 desc[UR36][R8.64+0x31], R51 ;  /* 0x000031330800b986 */ /* 0x0001e2000c101124 */
[----:B------:R-:W-:Y:S05]  /*f3e0*/  @P5 BRA `(.L_x_343) ;  /* 0x00000000000c5947 */ /* 0x000fea0003800000 */
[----:B------:R-:W0:Y:S02]  /*f3f0*/  LDG.E.U8 R16, desc[UR36][R14.64+0x38] ;  /* 0x000038240e107981 */ /* 0x000e24000c1e1100 */
[----:B0-----:R-:W-:-:S05]  /*f400*/  PRMT R3, R16, 0x8880, RZ ;  /* 0x0000888010037816 */ /* 0x001fca00000000ff */
[----:B------:R-:W-:-:S07]  /*f410*/  IMAD R2, R3, R18, RZ ;  /* 0x0000001203027224 */ /* 0x000fce00078e02ff */
.L_x_343:
[----:B------:R-:W-:Y:S05]  /*f420*/  BSYNC B1 ;  /* 0x0000000000017941 */ /* 0x000fea0003800000 */
.L_x_342:
[----:B0-----:R-:W-:Y:S01]  /*f430*/  @!P5 IMAD R3, R52, R17, R2 ;  /* 0x000000113403d224 */ /* 0x001fe200078e0202 */
[----:B------:R-:W-:Y:S04]  /*f440*/  BSSY B1, `(.L_x_344) ;  /* 0x0000006000017945 */ /* 0x000fe80003800000 */
[----:B------:R0:W-:Y:S01]  /*f450*/  @!P5 STG.E.U8 desc[UR36][R6.64+0x38], R3 ;  /* 0x000038030600d986 */ /* 0x0001e2000c101124 */
[----:B------:R-:W-:Y:S05]  /*f460*/  @P6 BRA `(.L_x_345) ;  /* 0x00000000000c6947 */ /* 0x000fea0003800000 */
[----:B------:R-:W0:Y:S02]  /*f470*/  LDG.E.U8 R16, desc[UR36][R14.64+0x39] ;  /* 0x000039240e107981 */ /* 0x000e24000c1e1100 */
[----:B0-----:R-:W-:-:S05]  /*f480*/  PRMT R3, R16, 0x8880, RZ ;  /* 0x0000888010037816 */ /* 0x001fca00000000ff */
[----:B------:R-:W-:-:S07]  /*f490*/  IMAD R2, R3, R18, RZ ;  /* 0x0000001203027224 */ /* 0x000fce00078e02ff */
.L_x_345:
[----:B------:R-:W-:Y:S05]  /*f4a0*/  BSYNC B1 ;  /* 0x0000000000017941 */ /* 0x000fea0003800000 */
.L_x_344:
[----:B------:R-:W-:Y:S01]  /*f4b0*/  @!P6 IMAD R53, R53, R17, R2 ;  /* 0x000000113535e224 */ /* 0x000fe200078e0202 */
[----:B------:R-:W-:Y:S04]  /*f4c0*/  BSSY B1, `(.L_x_346) ;  /* 0x0000006000017945 */ /* 0x000fe80003800000 */
[----:B------:R0:W-:Y:S01]  /*f4d0*/  @!P6 STG.E.U8 desc[UR36][R6.64+0x39], R53 ;  /* 0x000039350600e986 */ /* 0x0001e2000c101124 */
[----:B------:R-:W-:Y:S05]  /*f4e0*/  @P1 BRA `(.L_x_347) ;  /* 0x00000000000c1947 */ /* 0x000fea0003800000 */
[----:B------:R-:W0:Y:S02]  /*f4f0*/  LDG.E.U8 R16, desc[UR36][R154.64+0x38] ;  /* 0x000038249a107981 */ /* 0x000e24000c1e1100 */
[----:B0-----:R-:W-:-:S05]  /*f500*/  PRMT R3, R16, 0x8880, RZ ;  /* 0x0000888010037816 */ /* 0x001fca00000000ff */
[----:B------:R-:W-:-:S07]  /*f510*/  IMAD R2, R3, R18, RZ ;  /* 0x0000001203027224 */ /* 0x000fce00078e02ff */
.L_x_347:
[----:B------:R-:W-:Y:S05]  /*f520*/  BSYNC B1 ;  /* 0x0000000000017941 */ /* 0x000fea0003800000 */
.L_x_346:
        /* <DEDUP_REMOVED lines=12> */
.L_x_349:
[----:B------:R-:W-:Y:S05]  /*f5f0*/  BSYNC B1 ;  /* 0x0000000000017941 */ /* 0x000fea0003800000 */
.L_x_348:
[----:B------:R-:W-:Y:S01]  /*f600*/  @!P4 IMAD R55, R55, R17, R2 ;  /* 0x000000113737c224 */ /* 0x000fe200078e0202 */
[----:B------:R-:W-:Y:S04]  /*f610*/  BSSY B1, `(.L_x_350) ;  /* 0x0000006000017945 */ /* 0x000fe80003800000 */
[----:B------:R0:W-:Y:S01]  /*f620*/  @!P4 STG.E.U8 desc[UR36][R8.64+0x39], R55 ;  /* 0x000039370800c986 */ /* 0x0001e2000c101124 */
[----:B------:R-:W-:Y:S05]  /*f630*/  @P3 BRA `(.L_x_351) ;  /* 0x00000000000c3947 */ /* 0x000fea0003800000 */
[----:B------:R-:W0:Y:S02]  /*f640*/  LDG.E.U8 R16, desc[UR36][R14.64+0x40] ;  /* 0x000040240e107981 */ /* 0x000e24000c1e1100 */
[----:B0-----:R-:W-:-:S05]  /*f650*/  PRMT R3, R16, 0x8880, RZ ;  /* 0x0000888010037816 */ /* 0x001fca00000000ff */
[----:B------:R-:W-:-:S07]  /*f660*/  IMAD R2, R3, R18, RZ ;  /* 0x0000001203027224 */ /* 0x000fce00078e02ff */
.L_x_351:
[----:B------:R-:W-:Y:S05]  /*f670*/  BSYNC B1 ;  /* 0x0000000000017941 */ /* 0x000fea0003800000 */
.L_x_350:
[----:B0-----:R-:W-:Y:S01]  /*f680*/  @!P3 IMAD R3, R56, R17, R2 ;  /* 0x000000113803b224 */ /* 0x001fe200078e0202 */
[----:B------:R-:W-:Y:S04]  /*f690*/  BSSY B1, `(.L_x_352) ;  /* 0x0000006000017945 */ /* 0x000fe80003800000 */
[----:B------:R0:W-:Y:S01]  /*f6a0*/  @!P3 STG.E.U8 desc[UR36][R6.64+0x40], R3 ;  /* 0x000040030600b986 */ /* 0x0001e2000c101124 */
[----:B------:R-:W-:Y:S05]  /*f6b0*/  @P5 BRA `(.L_x_353) ;  /* 0x00000000000c5947 */ /* 0x000fea0003800000 */
[----:B------:R-:W0:Y:S02]  /*f6c0*/  LDG.E.U8 R16, desc[UR36][R14.64+0x41] ;  /* 0x000041240e107981 */ /* 0x000e24000c1e1100 */
[----:B0-----:R-:W-:-:S05]  /*f6d0*/  PRMT R3, R16, 0x8880, RZ ;  /* 0x0000888010037816 */ /* 0x001fca00000000ff */
[----:B------:R-:W-:-:S07]  /*f6e0*/  IMAD R2, R3, R18, RZ ;  /* 0x0000001203027224 */ /* 0x000fce00078e02ff */
.L_x_353:
[----:B------:R-:W-:Y:S05]  /*f6f0*/  BSYNC B1 ;  /* 0x0000000000017941 */ /* 0x000fea0003800000 */
.L_x_352:
[----:B------:R-:W-:Y:S01]  /*f700*/  @!P5 IMAD R57, R57, R17, R2 ;  /* 0x000000113939d224 */ /* 0x000fe200078e0202 */
[----:B------:R-:W-:Y:S04]  /*f710*/  BSSY B1, `(.L_x_354) ;  /* 0x0000006000017945 */ /* 0x000fe80003800000 */
[----:B------:R0:W-:Y:S01]  /*f720*/  @!P5 STG.E.U8 desc[UR36][R6.64+0x41], R57 ;  /* 0x000041390600d986 */ /* 0x0001e2000c101124 */
[----:B------:R-:W-:Y:S05]  /*f730*/  @P6 BRA `(.L_x_355) ;  /* 0x00000000000c6947 */ /* 0x000fea0003800000 */
[----:B------:R-:W0:Y:S02]  /*f740*/  LDG.E.U8 R16, desc[UR36][R154.64+0x40] ;  /* 0x000040249a107981 */ /* 0x000e24000c1e1100 */
[----:B0-----:R-:W-:-:S05]  /*f750*/  PRMT R3, R16, 0x8880, RZ ;  /* 0x0000888010037816 */ /* 0x001fca00000000ff */
[----:B------:R-:W-:-:S07]  /*f760*/  IMAD R2, R3, R18, RZ ;  /* 0x0000001203027224 */ /* 0x000fce00078e02ff */
.L_x_355:
[----:B------:R-:W-:Y:S05]  /*f770*/  BSYNC B1 ;  /* 0x0000000000017941 */ /* 0x000fea0003800000 */
.L_x_354:
[----:B0-----:R-:W-:Y:S01]  /*f780*/  @!P6 IMAD R3, R58, R17, R2 ;  /* 0x000000113a03e224 */ /* 0x001fe200078e0202 */
[----:B------:R-:W-:Y:S04]  /*f790*/  BSSY B1, `(.L_x_356) ;  /* 0x0000006000017945 */ /* 0x000fe80003800000 */
[----:B------:R0:W-:Y:S01]  /*f7a0*/  @!P6 STG.E.U8 desc[UR36][R8.64+0x40], R3 ;  /* 0x000040030800e986 */ /* 0x0001e2000c101124 */
[----:B------:R-:W-:Y:S05]  /*f7b0*/  @P1 BRA `(.L_x_357) ;  /* 0x00000000000c1947 */ /* 0x000fea0003800000 */
[----:B------:R-:W0:Y:S02]  /*f7c0*/  LDG.E.U8 R16, desc[UR36][R154.64+0x41] ;  /* 0x000041249a107981 */ /* 0x000e24000c1e1100 */
[----:B0-----:R-:W-:-:S05]  /*f7d0*/  PRMT R3, R16, 0x8880, RZ ;  /* 0x0000888010037816 */ /* 0x001fca00000000ff */
[----:B------:R-:W-:-:S07]  /*f7e0*/  IMAD R2, R3, R18, RZ ;  /* 0x0000001203027224 */ /* 0x000fce00078e02ff */
.L_x_357:
[----:B------:R-:W-:Y:S05]  /*f7f0*/  BSYNC B1 ;  /* 0x0000000000017941 */ /* 0x000fea0003800000 */
.L_x_356:
        /* <DEDUP_REMOVED lines=12> */
.L_x_359:
[----:B------:R-:W-:Y:S05]  /*f8c0*/  BSYNC B1 ;  /* 0x0000000000017941 */ /* 0x000fea0003800000 */
.L_x_358:
[----:B0-----:R-:W-:Y:S01]  /*f8d0*/  @!P4 IMAD R3, R60, R17, R2 ;  /* 0x000000113c03c224 */ /* 0x001fe200078e0202 */
[----:B------:R-:W-:Y:S04]  /*f8e0*/  BSSY B1, `(.L_x_360) ;  /* 0x0000006000017945 */ /* 0x000fe80003800000 */
[----:B------:R0:W-:Y:S01]  /*f8f0*/  @!P4 STG.E.U8 desc[UR36][R6.64+0x48], R3 ;  /* 0x000048030600c986 */ /* 0x0001e2000c101124 */
[----:B------:R-:W-:Y:S05]  /*f900*/  @P3 BRA `(.L_x_361) ;  /* 0x00000000000c3947 */ /* 0x000fea0003800000 */
[----:B------:R-:W0:Y:S02]  /*f910*/  LDG.E.U8 R16, desc[UR36][R14.64+0x49] ;  /* 0x000049240e107981 */ /* 0x000e24000c1e1100 */
[----:B0-----:R-:W-:-:S05]  /*f920*/  PRMT R3, R16, 0x8880, RZ ;  /* 0x0000888010037816 */ /* 0x001fca00000000ff */
[----:B------:R-:W-:-:S07]  /*f930*/  IMAD R2, R3, R18, RZ ;  /* 0x0000001203027224 */ /* 0x000fce00078e02ff */
.L_x_361:
[----:B------:R-:W-:Y:S05]  /*f940*/  BSYNC B1 ;  /* 0x0000000000017941 */ /* 0x000fea0003800000 */
.L_x_360:
[----:B------:R-:W-:Y:S01]  /*f950*/  @!P3 IMAD R61, R61, R17, R2 ;  /* 0x000000113d3db224 */ /* 0x000fe200078e0202 */
[----:B------:R-:W-:Y:S04]  /*f960*/  BSSY B1, `(.L_x_362) ;  /* 0x0000006000017945 */ /* 0x000fe80003800000 */
[----:B------:R0:W-:Y:S01]  /*f970*/  @!P3 STG.E.U8 desc[UR36][R6.64+0x49], R61 ;  /* 0x0000493d0600b986 */ /* 0x0001e2000c101124 */
[----:B------:R-:W-:Y:S05]  /*f980*/  @P5 BRA `(.L_x_363) ;  /* 0x00000000000c5947 */ /* 0x000fea0003800000 */
[----:B------:R-:W0:Y:S02]  /*f990*/  LDG.E.U8 R16, desc[UR36][R154.64+0x48] ;  /* 0x000048249a107981 */ /* 0x000e24000c1e1100 */
[----:B0-----:R-:W-:-:S05]  /*f9a0*/  PRMT R3, R16, 0x8880, RZ ;  /* 0x0000888010037816 */ /* 0x001fca00000000ff */
[----:B------:R-:W-:-:S07]  /*f9b0*/  IMAD R2, R3, R18, RZ ;  /* 0x0000001203027224 */ /* 0x000fce00078e02ff */
.L_x_363:
[----:B------:R-:W-:Y:S05]  /*f9c0*/  BSYNC B1 ;  /* 0x0000000000017941 */ /* 0x000fea0003800000 */
.L_x_362:
[----:B0-----:R-:W-:Y:S01]  /*f9d0*/  @!P5 IMAD R3, R62, R17, R2 ;  /* 0x000000113e03d224 */ /* 0x001fe200078e0202 */
[----:B------:R-:W-:Y:S04]  /*f9e0*/  BSSY B1, `(.L_x_364) ;  /* 0x0000006000017945 */ /* 0x000fe80003800000 */
[----:B------:R0:W-:Y:S01]  /*f9f0*/  @!P5 STG.E.U8 desc[UR36][R8.64+0x48], R3 ;  /* 0x000048030800d986 */ /* 0x0001e2000c101124 */
[----:B------:R-:W-:Y:S05]  /*fa00*/  @P6 BRA `(.L_x_365) ;  /* 0x00000000000c6947 */ /* 0x000fea0003800000 */
[----:B------:R-:W0:Y:S02]  /*fa10*/  LDG.E.U8 R16, desc[UR36][R154.64+0x49] ;  /* 0x000049249a107981 */ /* 0x000e24000c1e1100 */
[----:B0-----:R-:W-:-:S05]  /*fa20*/  PRMT R3, R16, 0x8880, RZ ;  /* 0x0000888010037816 */ /* 0x001fca00000000ff */
[----:B------:R-:W-:-:S07]  /*fa30*/  IMAD R2, R3, R18, RZ ;  /* 0x0000001203027224 */ /* 0x000fce00078e02ff */
.L_x_365:
[----:B------:R-:W-:Y:S05]  /*fa40*/  BSYNC B1 ;  /* 0x0000000000017941 */ /* 0x000fea0003800000 */
.L_x_364:
[----:B------:R-:W-:Y:S01]  /*fa50*/  @!P6 IMAD R63, R63, R17, R2 ;  /* 0x000000113f3fe224 */ /* 0x000fe200078e0202 */
[----:B------:R-:W-:Y:S04]  /*fa60*/  BSSY B1, `(.L_x_366) ;  /* 0x0000006000017945 */ /* 0x000fe80003800000 */
[----:B------:R0:W-:Y:S01]  /*fa70*/  @!P6 STG.E.U8 desc[UR36][R8.64+0x49], R63 ;  /* 0x0000493f0800e986 */ /* 0x0001e2000c101124 */
[----:B------:R-:W-:Y:S05]  /*fa80*/  @P1 BRA `(.L_x_367) ;  /* 0x00000000000c1947 */ /* 0x000fea0003800000 */
[----:B------:R-:W0:Y:S02]  /*fa90*/  LDG.E.U8 R16, desc[UR36][R14.64+0x50] ;  /* 0x000050240e107981 */ /* 0x000e24000c1e1100 */
[----:B0-----:R-:W-:-:S05]  /*faa0*/  PRMT R3, R16, 0x8880, RZ ;  /* 0x0000888010037816 */ /* 0x001fca00000000ff */
[----:B------:R-:W-:-:S07]  /*fab0*/  IMAD R2, R3, R18, RZ ;  /* 0x0000001203027224 */ /* 0x000fce00078e02ff */
.L_x_367:
[----:B------:R-:W-:Y:S05]  /*fac0*/  BSYNC B1 ;  /* 0x0000000000017941 */ /* 0x000fea0003800000 */
.L_x_366:
        /* <DEDUP_REMOVED lines=12> */
.L_x_369:
[----:B------:R-:W-:Y:S05]  /*fb90*/  BSYNC B1 ;  /* 0x0000000000017941 */ /* 0x000fea0003800000 */
.L_x_368:
[----:B------:R-:W-:Y:S01]  /*fba0*/  @!P4 IMAD R65, R65, R17, R2 ;  /* 0x000000114141c224 */ /* 0x000fe200078e0202 */
[----:B------:R-:W-:Y:S04]  /*fbb0*/  BSSY B1, `(.L_x_370) ;  /* 0x0000006000017945 */ /* 0x000fe80003800000 */
[----:B------:R0:W-:Y:S01]  /*fbc0*/  @!P4 STG.E.U8 desc[UR36][R6.64+0x51], R65 ;  /* 0x000051410600c986 */ /* 0x0001e2000c101124 */
[----:B------:R-:W-:Y:S05]  /*fbd0*/  @P3 BRA `(.L_x_371) ;  /* 0x00000000000c3947 */ /* 0x000fea0003800000 */
[----:B------:R-:W0:Y:S02]  /*fbe0*/  LDG.E.U8 R16, desc[UR36][R154.64+0x50] ;  /* 0x000050249a107981 */ /* 0x000e24000c1e1100 */
[----:B0-----:R-:W-:-:S05]  /*fbf0*/  PRMT R3, R16, 0x8880, RZ ;  /* 0x0000888010037816 */ /* 0x001fca00000000ff */
[----:B------:R-:W-:-:S07]  /*fc00*/  IMAD R2, R3, R18, RZ ;  /* 0x0000001203027224 */ /* 0x000fce00078e02ff */
.L_x_371:
[----:B------:R-:W-:Y:S05]  /*fc10*/  BSYNC B1 ;  /* 0x0000000000017941 */ /* 0x000fea0003800000 */
.L_x_370:
[----:B0-----:R-:W-:Y:S01]  /*fc20*/  @!P3 IMAD R3, R66, R17, R2 ;  /* 0x000000114203b224 */ /* 0x001fe200078e0202 */
[----:B------:R-:W-:Y:S04]  /*fc30*/  BSSY B1, `(.L_x_372) ;  /* 0x0000006000017945 */ /* 0x000fe80003800000 */
[----:B------:R0:W-:Y:S01]  /*fc40*/  @!P3 STG.E.U8 desc[UR36][R8.64+0x50], R3 ;  /* 0x000050030800b986 */ /* 0x0001e2000c101124 */
[----:B------:R-:W-:Y:S05]  /*fc50*/  @P5 BRA `(.L_x_373) ;  /* 0x00000000000c5947 */ /* 0x000fea0003800000 */
[----:B------:R-:W0:Y:S02]  /*fc60*/  LDG.E.U8 R16, desc[UR36][R154.64+0x51] ;  /* 0x000051249a107981 */ /* 0x000e24000c1e1100 */
[----:B0-----:R-:W-:-:S05]  /*fc70*/  PRMT R3, R16, 0x8880, RZ ;  /* 0x0000888010037816 */ /* 0x001fca00000000ff */
[----:B------:R-:W-:-:S07]  /*fc80*/  IMAD R2, R3, R18, RZ ;  /* 0x0000001203027224 */ /* 0x000fce00078e02ff */
.L_x_373:
[----:B------:R-:W-:Y:S05]  /*fc90*/  BSYNC B1 ;  /* 0x0000000000017941 */ /* 0x000fea0003800000 */
.L_x_372:
[----:B------:R-:W-:Y:S01]  /*fca0*/  @!P5 IMAD R67, R67, R17, R2 ;  /* 0x000000114343d224 */ /* 0x000fe200078e0202 */
[----:B------:R-:W-:Y:S04]  /*fcb0*/  BSSY B1, `(.L_x_374) ;  /* 0x0000006000017945 */ /* 0x000fe80003800000 */
[----:B------:R0:W-:Y:S01]  /*fcc0*/  @!P5 STG.E.U8 desc[UR36][R8.64+0x51], R67 ;  /* 0x000051430800d986 */ /* 0x0001e2000c101124 */
[----:B------:R-:W-:Y:S05]  /*fcd0*/  @P6 BRA `(.L_x_375) ;  /* 0x00000000000c6947 */ /* 0x000fea0003800000 */
[----:B------:R-:W0:Y:S02]  /*fce0*/  LDG.E.U8 R16, desc[UR36][R14.64+0x58] ;  /* 0x000058240e107981 */ /* 0x000e24000c1e1100 */
[----:B0-----:R-:W-:-:S05]  /*fcf0*/  PRMT R3, R16, 0x8880, RZ ;  /* 0x0000888010037816 */ /* 0x001fca00000000ff */
[----:B------:R-:W-:-:S07]  /*fd00*/  IMAD R2, R3, R18, RZ ;  /* 0x0000001203027224 */ /* 0x000fce00078e02ff */
.L_x_375:
[----:B------:R-:W-:Y:S05]  /*fd10*/  BSYNC B1 ;  /* 0x0000000000017941 */ /* 0x000fea0003800000 */
.L_x_374:
[----:B0-----:R-:W-:Y:S01]  /*fd20*/  @!P6 IMAD R3, R68, R17, R2 ;  /* 0x000000114403e224 */ /* 0x001fe200078e0202 */
[----:B------:R-:W-:Y:S04]  /*fd30*/  BSSY B1, `(.L_x_376) ;  /* 0x0000006000017945 */ /* 0x000fe80003800000 */
[----:B------:R0:W-:Y:S01]  /*fd40*/  @!P6 STG.E.U8 desc[UR36][R6.64+0x58], R3 ;  /* 0x000058030600e986 */ /* 0x0001e2000c101124 */
[----:B------:R-:W-:Y:S05]  /*fd50*/  @P1 BRA `(.L_x_377) ;  /* 0x00000000000c1947 */ /* 0x000fea0003800000 */
[----:B------:R-:W0:Y:S02]  /*fd60*/  LDG.E.U8 R16, desc[UR36][R14.64+0x59] ;  /* 0x000059240e107981 */ /* 0x000e24000c1e1100 */
[----:B0-----:R-:W-:-:S05]  /*fd70*/  PRMT R3, R16, 0x8880, RZ ;  /* 0x0000888010037816 */ /* 0x001fca00000000ff */
[----:B------:R-:W-:-:S07]  /*fd80*/  IMAD R2, R3, R18, RZ ;  /* 0x0000001203027224 */ /* 0x000fce00078e02ff */
.L_x_377:
[----:B------:R-:W-:Y:S05]  /*fd90*/  BSYNC B1 ;  /* 0x0000000000017941 */ /* 0x000fea0003800000 */
.L_x_376:
        /* <DEDUP_REMOVED lines=12> */
.L_x_379:
[----:B------:R-:W-:Y:S05]  /*fe60*/  BSYNC B1 ;  /* 0x0000000000017941 */ /* 0x000fea0003800000 */
.L_x_378:
[----:B0-----:R-:W-:Y:S01]  /*fe70*/  @!P4 IMAD R3, R70, R17, R2 ;  /* 0x000000114603c224 */ /* 0x001fe200078e0202 */
[----:B------:R-:W-:Y:S04]  /*fe80*/  BSSY B1, `(.L_x_380) ;  /* 0x0000006000017945 */ /* 0x000fe80003800000 */
[----:B------:R0:W-:Y:S01]  /*fe90*/  @!P4 STG.E.U8 desc[UR36][R8.64+0x58], R3 ;  /* 0x000058030800c986 */ /* 0x0001e2000c101124 */
[----:B------:R-:W-:Y:S05]  /*fea0*/  @P3 BRA `(.L_x_381) ;  /* 0x00000000000c3947 */ /* 0x000fea0003800000 */
[----:B------:R-:W0:Y:S02]  /*feb0*/  LDG.E.U8 R16, desc[UR36][R154.64+0x59] ;  /* 0x000059249a107981 */ /* 0x000e24000c1e1100 */
[----:B0-----:R-:W-:-:S05]  /*fec0*/  PRMT R3, R16, 0x8880, RZ ;  /* 0x0000888010037816 */ /* 0x001fca00000000ff */
[----:B------:R-:W-:-:S07]  /*fed0*/  IMAD R2, R3, R18, RZ ;  /* 0x0000001203027224 */ /* 0x000fce00078e02ff */
.L_x_381:
[----:B------:R-:W-:Y:S05]  /*fee0*/  BSYNC B1 ;  /* 0x0000000000017941 */ /* 0x000fea0003800000 */
.L_x_380:
[----:B------:R-:W-:Y:S01]  /*fef0*/  @!P3 IMAD R71, R71, R17, R2 ;  /* 0x000000114747b224 */ /* 0x000fe200078e0202 */
[----:B------:R-:W-:Y:S04]  /*ff00*/  BSSY B1, `(.L_x_382) ;  /* 0x0000006000017945 */ /* 0x000fe80003800000 */
[----:B------:R0:W-:Y:S01]  /*ff10*/  @!P3 STG.E.U8 desc[UR36][R8.64+0x59], R71 ;  /* 0x000059470800b986 */ /* 0x0001e2000c101124 */
[----:B------:R-:W-:Y:S05]  /*ff20*/  @P5 BRA `(.L_x_383) ;  /* 0x00000000000c5947 */ /* 0x000fea0003800000 */
[----:B------:R-:W0:Y:S02]  /*ff30*/  LDG.E.U8 R16, desc[UR36][R14.64+0x60] ;  /* 0x000060240e107981 */ /* 0x000e24000c1e1100 */
[----:B0-----:R-:W-:-:S05]  /*ff40*/  PRMT R3, R16, 0x8880, RZ ;  /* 0x0000888010037816 */ /* 0x001fca00000000ff */
[----:B------:R-:W-:-:S07]  /*ff50*/  IMAD R2, R3, R18, RZ ;  /* 0x0000001203027224 */ /* 0x000fce00078e02ff */
.L_x_383:
[----:B------:R-:W-:Y:S05]  /*ff60*/  BSYNC B1 ;  /* 0x0000000000017941 */ /* 0x000fea0003800000 */
.L_x_382:
[----:B0-----:R-:W-:Y:S01]  /*ff70*/  @!P5 IMAD R3, R72, R17, R2 ;  /* 0x000000114803d224 */ /* 0x001fe200078e0202 */
[----:B------:R-:W-:Y:S04]  /*ff80*/  BSSY B1, `(.L_x_384) ;  /* 0x0000006000017945 */ /* 0x000fe80003800000 */
[----:B------:R0:W-:Y:S01]  /*ff90*/  @!P5 STG.E.U8 desc[UR36][R6.64+0x60], R3 ;  /* 0x000060030600d986 */ /* 0x0001e2000c101124 */
[----:B------:R-:W-:Y:S05]  /*ffa0*/  @P6 BRA `(.L_x_385) ;  /* 0x00000000000c6947 */ /* 0x000fea0003800000 */
[----:B------:R-:W0:Y:S02]  /*ffb0*/  LDG.E.U8 R16, desc[UR36][R14.64+0x61] ;  /* 0x000061240e107981 */ /* 0x000e24000c1e1100 */
[----:B0-----:R-:W-:-:S05]  /*ffc0*/  PRMT R3, R16, 0x8880, RZ ;  /* 0x0000888010037816 */ /* 0x001fca00000000ff */
[----:B------:R-:W-:-:S07]  /*ffd0*/  IMAD R2, R3, R18, RZ ;  /* 0x0000001203027224 */ /* 0x000fce00078e02ff */
.L_x_385:
[----:B------:R-:W-:Y:S05]  /*ffe0*/  BSYNC B1 ;  /* 0x0000000000017941 */ /* 0x000fea0003800000 */
.L_x_384:
[----:B------:R-:W-:Y:S01]  /*fff0*/  @!P6 IMAD R73, R73, R17, R2 ;  /* 0x000000114949e224 */ /* 0x000fe200078e0202 */
[----:B------:R-:W-:Y:S04]  /*10000*/  BSSY B1, `(.L_x_386) ;  /* 0x0000006000017945 */ /* 0x000fe80003800000 */
[----:B------:R0:W-:Y:S01]  /*10010*/  @!P6 STG.E.U8 desc[UR36][R6.64+0x61], R73 ;  /* 0x000061490600e986 */ /* 0x0001e2000c101124 */
[----:B------:R-:W-:Y:S05]  /*10020*/  @P1 BRA `(.L_x_387) ;  /* 0x00000000000c1947 */ /* 0x000fea0003800000 */
[----:B------:R-:W0:Y:S02]  /*10030*/  LDG.E.U8 R16, desc[UR36][R154.64+0x60] ;  /* 0x000060249a107981 */ /* 0x000e24000c1e1100 */
[----:B0-----:R-:W-:-:S05]  /*10040*/  PRMT R3, R16, 0x8880, RZ ;  /* 0x0000888010037816 */ /* 0x001fca00000000ff */
[----:B------:R-:W-:-:S07]  /*10050*/  IMAD R2, R3, R18, RZ ;  /* 0x0000001203027224 */ /* 0x000fce00078e02ff */
.L_x_387:
[----:B------:R-:W-:Y:S05]  /*10060*/  BSYNC B1 ;  /* 0x0000000000017941 */ /* 0x000fea0003800000 */
.L_x_386:
        /* <DEDUP_REMOVED lines=12> */
.L_x_389:
[----:B------:R-:W-:Y:S05]  /*10130*/  BSYNC B1 ;  /* 0x0000000000017941 */ /* 0x000fea0003800000 */
.L_x_388:
[----:B------:R-:W-:Y:S01]  /*10140*/  @!P4 IMAD R75, R75, R17, R2 ;  /* 0x000000114b4bc224 */ /* 0x000fe200078e0202 */
[----:B------:R-:W-:Y:S04]  /*10150*/  BSSY B1, `(.L_x_390) ;  /* 0x0000006000017945 */ /* 0x000fe80003800000 */
[----:B------:R0:W-:Y:S01]  /*10160*/  @!P4 STG.E.U8 desc[UR36][R8.64+0x61], R75 ;  /* 0x0000614b0800c986 */ /* 0x0001e2000c101124 */
[----:B------:R-:W-:Y:S05]  /*10170*/  @P3 BRA `(.L_x_391) ;  /* 0x00000000000c3947 */ /* 0x000fea0003800000 */
[----:B------:R-:W0:Y:S02]  /*10180*/  LDG.E.U8 R16, desc[UR36][R14.64+0x68] ;  /* 0x000068240e107981 */ /* 0x000e24000c1e1100 */
[----:B0-----:R-:W-:-:S05]  /*10190*/  PRMT R3, R16, 0x8880, RZ ;  /* 0x0000888010037816 */ /* 0x001fca00000000ff */
[----:B------:R-:W-:-:S07]  /*101a0*/  IMAD R2, R3, R18, RZ ;  /* 0x0000001203027224 */ /* 0x000fce00078e02ff */
.L_x_391:
[----:B------:R-:W-:Y:S05]  /*101b0*/  BSYNC B1 ;  /* 0x0000000000017941 */ /* 0x000fea0003800000 */
.L_x_390:
[----:B0-----:R-:W-:Y:S01]  /*101c0*/  @!P3 IMAD R3, R76, R17, R2 ;  /* 0x000000114c03b224 */ /* 0x001fe200078e0202 */
[----:B------:R-:W-:Y:S04]  /*101d0*/  BSSY B1, `(.L_x_392) ;  /* 0x0000006000017945 */ /* 0x000fe80003800000 */
[----:B------:R0:W-:Y:S01]  /*101e0*/  @!P3 STG.E.U8 desc[UR36][R6.64+0x68], R3 ;  /* 0x000068030600b986 */ /* 0x0001e2000c101124 */
[----:B------:R-:W-:Y:S05]  /*101f0*/  @P5 BRA `(.L_x_393) ;  /* 0x00000000000c5947 */ /* 0x000fea0003800000 */
[----:B------:R-:W0:Y:S02]  /*10200*/  LDG.E.U8 R16, desc[UR36][R14.64+0x69] ;  /* 0x000069240e107981 */ /* 0x000e24000c1e1100 */
[----:B0-----:R-:W-:-:S05]  /*10210*/  PRMT R3, R16, 0x8880, RZ ;  /* 0x0000888010037816 */ /* 0x001fca00000000ff */
[----:B------:R-:W-:-:S07]  /*10220*/  IMAD R2, R3, R18, RZ ;  /* 0x0000001203027224 */ /* 0x000fce00078e02ff */
.L_x_393:
[----:B------:R-:W-:Y:S05]  /*10230*/  BSYNC B1 ;  /* 0x0000000000017941 */ /* 0x000fea0003800000 */
.L_x_392:
[----:B------:R-:W-:Y:S01]  /*10240*/  @!P5 IMAD R77, R77, R17, R2 ;  /* 0x000000114d4dd224 */ /* 0x000fe200078e0202 */
[----:B------:R-:W-:Y:S04]  /*10250*/  BSSY B1, `(.L_x_394) ;  /* 0x0000006000017945 */ /* 0x000fe80003800000 */
[----:B------:R0:W-:Y:S01]  /*10260*/  @!P5 STG.E.U8 desc[UR36][R6.64+0x69], R77 ;  /* 0x0000694d0600d986 */ /* 0x0001e2000c101124 */
[----:B------:R-:W-:Y:S05]  /*10270*/  @P6 BRA `(.L_x_395) ;  /* 0x00000000000c6947 */ /* 0x000fea0003800000 */
[----:B------:R-:W0:Y:S02]  /*10280*/  LDG.E.U8 R16, desc[UR36][R154.64+0x68] ;  /* 0x000068249a107981 */ /* 0x000e24000c1e1100 */
[----:B0-----:R-:W-:-:S05]  /*10290*/  PRMT R3, R16, 0x8880, RZ ;  /* 0x0000888010037816 */ /* 0x001fca00000000ff */
[----:B------:R-:W-:-:S07]  /*102a0*/  IMAD R2, R3, R18, RZ ;  /* 0x0000001203027224 */ /* 0x000fce00078e02ff */
.L_x_395:
[----:B------:R-:W-:Y:S05]  /*102b0*/  BSYNC B1 ;  /* 0x0000000000017941 */ /* 0x000fea0003800000 */
.L_x_394:
[----:B0-----:R-:W-:Y:S01]  /*102c0*/  @!P6 IMAD R3, R78, R17, R2 ;  /* 0x000000114e03e224 */ /* 0x001fe200078e0202 */
[----:B------:R-:W-:Y:S04]  /*102d0*/  BSSY B1, `(.L_x_396) ;  /* 0x0000006000017945 */ /* 0x000fe80003800000 */
[----:B------:R0:W-:Y:S01]  /*102e0*/  @!P6 STG.E.U8 desc[UR36][R8.64+0x68], R3 ;  /* 0x000068030800e986 */ /* 0x0001e2000c101124 */
[----:B------:R-:W-:Y:S05]  /*102f0*/  @P1 BRA `(.L_x_397) ;  /* 0x00000000000c1947 */ /* 0x000fea0003800000 */
[----:B------:R-:W0:Y:S02]  /*10300*/  LDG.E.U8 R16, desc[UR36][R154.64+0x69] ;  /* 0x000069249a107981 */ /* 0x000e24000c1e1100 */
[----:B0-----:R-:W-:-:S05]  /*10310*/  PRMT R3, R16, 0x8880, RZ ;  /* 0x0000888010037816 */ /* 0x001fca00000000ff */
[----:B------:R-:W-:-:S07]  /*10320*/  IMAD R2, R3, R18, RZ ;  /* 0x0000001203027224 */ /* 0x000fce00078e02ff */
.L_x_397:
[----:B------:R-:W-:Y:S05]  /*10330*/  BSYNC B1 ;  /* 0x0000000000017941 */ /* 0x000fea0003800000 */
.L_x_396:
        /* <DEDUP_REMOVED lines=12> */
.L_x_399:
[----:B------:R-:W-:Y:S05]  /*10400*/  BSYNC B1 ;  /* 0x0000000000017941 */ /* 0x000fea0003800000 */
.L_x_398:
[----:B0-----:R-:W-:Y:S01]  /*10410*/  @!P4 IMAD R3, R80, R17, R2 ;  /* 0x000000115003c224 */ /* 0x001fe200078e0202 */
[----:B------:R-:W-:Y:S04]  /*10420*/  BSSY B1, `(.L_x_400) ;  /* 0x0000006000017945 */ /* 0x000fe80003800000 */
[----:B------:R0:W-:Y:S01]  /*10430*/  @!P4 STG.E.U8 desc[UR36][R6.64+0x70], R3 ;  /* 0x000070030600c986 */ /* 0x0001e2000c101124 */
[----:B------:R-:W-:Y:S05]  /*10440*/  @P3 BRA `(.L_x_401) ;  /* 0x00000000000c3947 */ /* 0x000fea0003800000 */
[----:B------:R-:W0:Y:S02]  /*10450*/  LDG.E.U8 R16, desc[UR36][R14.64+0x71] ;  /* 0x000071240e107981 */ /* 0x000e24000c1e1100 */
[----:B0-----:R-:W-:-:S05]  /*10460*/  PRMT R3, R16, 0x8880, RZ ;  /* 0x0000888010037816 */ /* 0x001fca00000000ff */
[----:B------:R-:W-:-:S07]  /*10470*/  IMAD R2, R3, R18, RZ ;  /* 0x0000001203027224 */ /* 0x000fce00078e02ff */
.L_x_401:
[----:B------:R-:W-:Y:S05]  /*10480*/  BSYNC B1 ;  /* 0x0000000000017941 */ /* 0x000fea0003800000 */
.L_x_400:
[----:B------:R-:W-:Y:S01]  /*10490*/  @!P3 IMAD R81, R81, R17, R2 ;  /* 0x000000115151b224 */ /* 0x000fe200078e0202 */
[----:B------:R-:W-:Y:S04]  /*104a0*/  BSSY B1, `(.L_x_402) ;  /* 0x0000006000017945 */ /* 0x000fe80003800000 */
[----:B------:R0:W-:Y:S01]  /*104b0*/  @!P3 STG.E.U8 desc[UR36][R6.64+0x71], R81 ;  /* 0x000071510600b986 */ /* 0x0001e2000c101124 */
[----:B------:R-:W-:Y:S05]  /*104c0*/  @P5 BRA `(.L_x_403) ;  /* 0x00000000000c5947 */ /* 0x000fea0003800000 */
[----:B------:R-:W0:Y:S02]  /*104d0*/  LDG.E.U8 R16, desc[UR36][R154.64+0x70] ;  /* 0x000070249a107981 */ /* 0x000e24000c1e1100 */
[----:B0-----:R-:W-:-:S05]  /*104e0*/  PRMT R3, R16, 0x8880, RZ ;  /* 0x0000888010037816 */ /* 0x001fca00000000ff */
[----:B------:R-:W-:-:S07]  /*104f0*/  IMAD R2, R3, R18, RZ ;  /* 0x0000001203027224 */ /* 0x000fce00078e02ff */
.L_x_403:
[----:B------:R-:W-:Y:S05]  /*10500*/  BSYNC B1 ;  /* 0x0000000000017941 */ /* 0x000fea0003800000 */
.L_x_402:
[----:B0-----:R-:W-:Y:S01]  /*10510*/  @!P5 IMAD R3, R82, R17, R2 ;  /* 0x000000115203d224 */ /* 0x001fe200078e0202 */
[----:B------:R-:W-:Y:S04]  /*10520*/  BSSY B1, `(.L_x_404) ;  /* 0x0000006000017945 */ /* 0x000fe80003800000 */
[----:B------:R0:W-:Y:S01]  /*10530*/  @!P5 STG.E.U8 desc[UR36][R8.64+0x70], R3 ;  /* 0x000070030800d986 */ /* 0x0001e2000c101124 */
[----:B------:R-:W-:Y:S05]  /*10540*/  @P6 BRA `(.L_x_405) ;  /* 0x00000000000c6947 */ /* 0x000fea0003800000 */
[----:B------:R-:W0:Y:S02]  /*10550*/  LDG.E.U8 R16, desc[UR36][R154.64+0x71] ;  /* 0x000071249a107981 */ /* 0x000e24000c1e1100 */
[----:B0-----:R-:W-:-:S05]  /*10560*/  PRMT R3, R16, 0x8880, RZ ;  /* 0x0000888010037816 */ /* 0x001fca00000000ff */
[----:B------:R-:W-:-:S07]  /*10570*/  IMAD R2, R3, R18, RZ ;  /* 0x0000001203027224 */ /* 0x000fce00078e02ff */
.L_x_405:
[----:B------:R-:W-:Y:S05]  /*10580*/  BSYNC B1 ;  /* 0x0000000000017941 */ /* 0x000fea0003800000 */
.L_x_404:
[----:B------:R-:W-:Y:S01]  /*10590*/  @!P6 IMAD R83, R83, R17, R2 ;  /* 0x000000115353e224 */ /* 0x000fe200078e0202 */
[----:B------:R-:W-:Y:S04]  /*105a0*/  BSSY B1, `(.L_x_406) ;  /* 0x0000006000017945 */ /* 0x000fe80003800000 */
[----:B------:R0:W-:Y:S01]  /*105b0*/  @!P6 STG.E.U8 desc[UR36][R8.64+0x71], R83 ;  /* 0x000071530800e986 */ /* 0x0001e2000c101124 */
[----:B------:R-:W-:Y:S05]  /*105c0*/  @P1 BRA `(.L_x_407) ;  /* 0x00000000000c1947 */ /* 0x000fea0003800000 */
[----:B------:R-:W0:Y:S02]  /*105d0*/  LDG.E.U8 R16, desc[UR36][R14.64+0x78] ;  /* 0x000078240e107981 */ /* 0x000e24000c1e1100 */
[----:B0-----:R-:W-:-:S05]  /*105e0*/  PRMT R3, R16, 0x8880, RZ ;  /* 0x0000888010037816 */ /* 0x001fca00000000ff */
[----:B------:R-:W-:-:S07]  /*105f0*/  IMAD R2, R3, R18, RZ ;  /* 0x0000001203027224 */ /* 0x000fce00078e02ff */
.L_x_407:
[----:B------:R-:W-:Y:S05]  /*10600*/  BSYNC B1 ;  /* 0x0000000000017941 */ /* 0x000fea0003800000 */
.L_x_406:
        /* <DEDUP_REMOVED lines=12> */
.L_x_409:
[----:B------:R-:W-:Y:S05]  /*106d0*/  BSYNC B1 ;  /* 0x0000000000017941 */ /* 0x000fea0003800000 */
.L_x_408:
[----:B------:R-:W-:Y:S01]  /*106e0*/  @!P4 IMAD R85, R85, R17, R2 ;  /* 0x000000115555c224 */ /* 0x000fe200078e0202 */
[----:B------:R-:W-:Y:S04]  /*106f0*/  BSSY B1, `(.L_x_410) ;  /* 0x0000006000017945 */ /* 0x000fe80003800000 */
[----:B------:R0:W-:Y:S01]  /*10700*/  @!P4 STG.E.U8 desc[UR36][R6.64+0x79], R85 ;  /* 0x000079550600c986 */ /* 0x0001e2000c101124 */
[----:B------:R-:W-:Y:S05]  /*10710*/  @P3 BRA `(.L_x_411) ;  /* 0x00000000000c3947 */ /* 0x000fea0003800000 */
[----:B------:R-:W0:Y:S02]  /*10720*/  LDG.E.U8 R16, desc[UR36][R154.64+0x78] ;  /* 0x000078249a107981 */ /* 0x000e24000c1e1100 */
[----:B0-----:R-:W-:-:S05]  /*10730*/  PRMT R3, R16, 0x8880, RZ ;  /* 0x0000888010037816 */ /* 0x001fca00000000ff */
[----:B------:R-:W-:-:S07]  /*10740*/  IMAD R2, R3, R18, RZ ;  /* 0x0000001203027224 */ /* 0x000fce00078e02ff */
.L_x_411:
[----:B------:R-:W-:Y:S05]  /*10750*/  BSYNC B1 ;  /* 0x0000000000017941 */ /* 0x000fea0003800000 */
.L_x_410:
[----:B0-----:R-:W-:Y:S01]  /*10760*/  @!P3 IMAD R3, R86, R17, R2 ;  /* 0x000000115603b224 */ /* 0x001fe200078e0202 */
[----:B------:R-:W-:Y:S04]  /*10770*/  BSSY B1, `(.L_x_412) ;  /* 0x0000006000017945 */ /* 0x000fe80003800000 */
[----:B------:R0:W-:Y:S01]  /*10780*/  @!P3 STG.E.U8 desc[UR36][R8.64+0x78], R3 ;  /* 0x000078030800b986 */ /* 0x0001e2000c101124 */
[----:B------:R-:W-:Y:S05]  /*10790*/  @P5 BRA `(.L_x_413) ;  /* 0x00000000000c5947 */ /* 0x000fea0003800000 */
[----:B------:R-:W0:Y:S02]  /*107a0*/  LDG.E.U8 R16, desc[UR36][R154.64+0x79] ;  /* 0x000079249a107981 */ /* 0x000e24000c1e1100 */
[----:B0-----:R-:W-:-:S05]  /*107b0*/  PRMT R3, R16, 0x8880, RZ ;  /* 0x0000888010037816 */ /* 0x001fca00000000ff */
[----:B------:R-:W-:-:S07]  /*107c0*/  IMAD R2, R3, R18, RZ ;  /* 0x0000001203027224 */ /* 0x000fce00078e02ff */
.L_x_413:
[----:B------:R-:W-:Y:S05]  /*107d0*/  BSYNC B1 ;  /* 0x0000000000017941 */ /* 0x000fea0003800000 */
.L_x_412:
[----:B------:R-:W-:Y:S01]  /*107e0*/  @!P5 IMAD R87, R87, R17, R2 ;  /* 0x000000115757d224 */ /* 0x000fe200078e0202 */
[----:B------:R-:W-:Y:S04]  /*107f0*/  BSSY B1, `(.L_x_414) ;  /* 0x0000006000017945 */ /* 0x000fe80003800000 */
[----:B------:R0:W-:Y:S01]  /*10800*/  @!P5 STG.E.U8 desc[UR36][R8.64+0x79], R87 ;  /* 0x000079570800d986 */ /* 0x0001e2000c101124 */
[----:B------:R-:W-:Y:S05]  /*10810*/  @P6 BRA `(.L_x_415) ;  /* 0x00000000000c6947 */ /* 0x000fea0003800000 */
[----:B------:R-:W0:Y:S02]  /*10820*/  LDG.E.U8 R16, desc[UR36][R14.64+0x80] ;  /* 0x000080240e107981 */ /* 0x000e24000c1e1100 */
[----:B0-----:R-:W-:-:S05]  /*10830*/  PRMT R3, R16, 0x8880, RZ ;  /* 0x0000888010037816 */ /* 0x001fca00000000ff */
[----:B------:R-:W-:-:S07]  /*10840*/  IMAD R2, R3, R18, RZ ;  /* 0x0000001203027224 */ /* 0x000fce00078e02ff */
.L_x_415:
[----:B------:R-:W-:Y:S05]  /*10850*/  BSYNC B1 ;  /* 0x0000000000017941 */ /* 0x000fea0003800000 */
.L_x_414:
[----:B0-----:R-:W-:Y:S01]  /*10860*/  @!P6 IMAD R3, R88, R17, R2 ;  /* 0x000000115803e224 */ /* 0x001fe200078e0202 */
[----:B------:R-:W-:Y:S04]  /*10870*/  BSSY B1, `(.L_x_416) ;  /* 0x0000006000017945 */ /* 0x000fe80003800000 */
[----:B------:R0:W-:Y:S01]  /*10880*/  @!P6 STG.E.U8 desc[UR36][R6.64+0x80], R3 ;  /* 0x000080030600e986 */ /* 0x0001e2000c101124 */
[----:B------:R-:W-:Y:S05]  /*10890*/  @P1 BRA `(.L_x_417) ;  /* 0x00000000000c1947 */ /* 0x000fea0003800000 */
[----:B------:R-:W0:Y:S02]  /*108a0*/  LDG.E.U8 R16, desc[UR36][R14.64+0x81] ;  /* 0x000081240e107981 */ /* 0x000e24000c1e1100 */
[----:B0-----:R-:W-:-:S05]  /*108b0*/  PRMT R3, R16, 0x8880, RZ ;  /* 0x0000888010037816 */ /* 0x001fca00000000ff */
[----:B------:R-:W-:-:S07]  /*108c0*/  IMAD R2, R3, R18, RZ ;  /* 0x0000001203027224 */ /* 0x000fce00078e02ff */
.L_x_417:
[----:B------:R-:W-:Y:S05]  /*108d0*/  BSYNC B1 ;  /* 0x0000000000017941 */ /* 0x000fea0003800000 */
.L_x_416:
        /* <DEDUP_REMOVED lines=12> */
.L_x_419:
[----:B------:R-:W-:Y:S05]  /*109a0*/  BSYNC B1 ;  /* 0x0000000000017941 */ /* 0x000fea0003800000 */
.L_x_418:
[----:B0-----:R-:W-:Y:S01]  /*109b0*/  @!P4 IMAD R3, R90, R17, R2 ;  /* 0x000000115a03c224 */ /* 0x001fe200078e0202 */
[----:B------:R-:W-:Y:S04]  /*109c0*/  BSSY B1, `(.L_x_420) ;  /* 0x0000006000017945 */ /* 0x000fe80003800000 */
[----:B------:R0:W-:Y:S01]  /*109d0*/  @!P4 STG.E.U8 desc[UR36][R8.64+0x80], R3 ;  /* 0x000080030800c986 */ /* 0x0001e2000c101124 */
[----:B------:R-:W-:Y:S05]  /*109e0*/  @P3 BRA `(.L_x_421) ;  /* 0x00000000000c3947 */ /* 0x000fea0003800000 */
[----:B------:R-:W0:Y:S02]  /*109f0*/  LDG.E.U8 R16, desc[UR36][R154.64+0x81] ;  /* 0x000081249a107981 */ /* 0x000e24000c1e1100 */
[----:B0-----:R-:W-:-:S05]  /*10a00*/  PRMT R3, R16, 0x8880, RZ ;  /* 0x0000888010037816 */ /* 0x001fca00000000ff */
[----:B------:R-:W-:-:S07]  /*10a10*/  IMAD R2, R3, R18, RZ ;  /* 0x0000001203027224 */ /* 0x000fce00078e02ff */
.L_x_421:
[----:B------:R-:W-:Y:S05]  /*10a20*/  BSYNC B1 ;  /* 0x0000000000017941 */ /* 0x000fea0003800000 */
.L_x_420:
[----:B------:R-:W-:Y:S01]  /*10a30*/  @!P3 IMAD R91, R91, R17, R2 ;  /* 0x000000115b5bb224 */ /* 0x000fe200078e0202 */
[----:B------:R-:W-:Y:S04]  /*10a40*/  BSSY B1, `(.L_x_422) ;  /* 0x0000006000017945 */ /* 0x000fe80003800000 */
[----:B------:R0:W-:Y:S01]  /*10a50*/  @!P3 STG.E.U8 desc[UR36][R8.64+0x81], R91 ;  /* 0x0000815b0800b986 */ /* 0x0001e2000c101124 */
[----:B------:R-:W-:Y:S05]  /*10a60*/  @P5 BRA `(.L_x_423) ;  /* 0x00000000000c5947 */ /* 0x000fea0003800000 */
[----:B------:R-:W0:Y:S02]  /*10a70*/  LDG.E.U8 R16, desc[UR36][R14.64+0x88] ;  /* 0x000088240e107981 */ /* 0x000e24000c1e1100 */
[----:B0-----:R-:W-:-:S05]  /*10a80*/  PRMT R3, R16, 0x8880, RZ ;  /* 0x0000888010037816 */ /* 0x001fca00000000ff */
[----:B------:R-:W-:-:S07]  /*10a90*/  IMAD R2, R3, R18, RZ ;  /* 0x0000001203027224 */ /* 0x000fce00078e02ff */
.L_x_423:
[----:B------:R-:W-:Y:S05]  /*10aa0*/  BSYNC B1 ;  /* 0x0000000000017941 */ /* 0x000fea0003800000 */
.L_x_422:
[----:B0-----:R-:W-:Y:S01]  /*10ab0*/  @!P5 IMAD R3, R92, R17, R2 ;  /* 0x000000115c03d224 */ /* 0x001fe200078e0202 */
[----:B------:R-:W-:Y:S04]  /*10ac0*/  BSSY B1, `(.L_x_424) ;  /* 0x0000006000017945 */ /* 0x000fe80003800000 */
[----:B------:R0:W-:Y:S01]  /*10ad0*/  @!P5 STG.E.U8 desc[UR36][R6.64+0x88], R3 ;  /* 0x000088030600d986 */ /* 0x0001e2000c101124 */
[----:B------:R-:W-:Y:S05]  /*10ae0*/  @P6 BRA `(.L_x_425) ;  /* 0x00000000000c6947 */ /* 0x000fea0003800000 */
[----:B------:R-:W0:Y:S02]  /*10af0*/  LDG.E.U8 R16, desc[UR36][R14.64+0x89] ;  /* 0x000089240e107981 */ /* 0x000e24000c1e1100 */
[----:B0-----:R-:W-:-:S05]  /*10b00*/  PRMT R3, R16, 0x8880, RZ ;  /* 0x0000888010037816 */ /* 0x001fca00000000ff */
[----:B------:R-:W-:-:S07]  /*10b10*/  IMAD R2, R3, R18, RZ ;  /* 0x0000001203027224 */ /* 0x000fce00078e02ff */
.L_x_425:
[----:B------:R-:W-:Y:S05]  /*10b20*/  BSYNC B1 ;  /* 0x0000000000017941 */ /* 0x000fea0003800000 */
.L_x_424:
[----:B------:R-:W-:Y:S01]  /*10b30*/  @!P6 IMAD R93, R93, R17, R2 ;  /* 0x000000115d5de224 */ /* 0x000fe200078e0202 */
[----:B------:R-:W-:Y:S04]  /*10b40*/  BSSY B1, `(.L_x_426) ;  /* 0x0000006000017945 */ /* 0x000fe80003800000 */
[----:B------:R0:W-:Y:S01]  /*10b50*/  @!P6 STG.E.U8 desc[UR36][R6.64+0x89], R93 ;  /* 0x0000895d0600e986 */ /* 0x0001e2000c101124 */
[----:B------:R-:W-:Y:S05]  /*10b60*/  @P1 BRA `(.L_x_427) ;  /* 0x00000000000c1947 */ /* 0x000fea0003800000 */
[----:B------:R-:W0:Y:S02]  /*10b70*/  LDG.E.U8 R16, desc[UR36][R154.64+0x88] ;  /* 0x000088249a107981 */ /* 0x000e24000c1e1100 */
[----:B0-----:R-:W-:-:S05]  /*10b80*/  PRMT R3, R16, 0x8880, RZ ;  /* 0x0000888010037816 */ /* 0x001fca00000000ff */
[----:B------:R-:W-:-:S07]  /*10b90*/  IMAD R2, R3, R18, RZ ;  /* 0x0000001203027224 */ /* 0x000fce00078e02ff */
.L_x_427:
[----:B------:R-:W-:Y:S05]  /*10ba0*/  BSYNC B1 ;  /* 0x0000000000017941 */ /* 0x000fea0003800000 */
.L_x_426:
        /* <DEDUP_REMOVED lines=12> */
.L_x_429:
[----:B------:R-:W-:Y:S05]  /*10c70*/  BSYNC B1 ;  /* 0x0000000000017941 */ /* 0x000fea0003800000 */
.L_x_428:
[----:B------:R-:W-:Y:S01]  /*10c80*/  @!P4 IMAD R95, R95, R17, R2 ;  /* 0x000000115f5fc224 */ /* 0x000fe200078e0202 */
[----:B------:R-:W-:Y:S04]  /*10c90*/  BSSY B1, `(.L_x_430) ;  /* 0x0000006000017945 */ /* 0x000fe80003800000 */
[----:B------:R0:W-:Y:S01]  /*10ca0*/  @!P4 STG.E.U8 desc[UR36][R8.64+0x89], R95 ;  /* 0x0000895f0800c986 */ /* 0x0001e2000c101124 */
[----:B------:R-:W-:Y:S05]  /*10cb0*/  @P3 BRA `(.L_x_431) ;  /* 0x00000000000c3947 */ /* 0x000fea0003800000 */
[----:B------:R-:W0:Y:S02]  /*10cc0*/  LDG.E.U8 R16, desc[UR36][R14.64+0x90] ;  /* 0x000090240e107981 */ /* 0x000e24000c1e1100 */
[----:B0-----:R-:W-:-:S05]  /*10cd0*/  PRMT R3, R16, 0x8880, RZ ;  /* 0x0000888010037816 */ /* 0x001fca00000000ff */
[----:B------:R-:W-:-:S07]  /*10ce0*/  IMAD R2, R3, R18, RZ ;  /* 0x0000001203027224 */ /* 0x000fce00078e02ff */
.L_x_431:
[----:B------:R-:W-:Y:S05]  /*10cf0*/  BSYNC B1 ;  /* 0x0000000000017941 */ /* 0x000fea0003800000 */
.L_x_430:
[----:B0-----:R-:W-:Y:S01]  /*10d00*/  @!P3 IMAD R3, R96, R17, R2 ;  /* 0x000000116003b224 */ /* 0x001fe200078e0202 */
[----:B------:R-:W-:Y:S04]  /*10d10*/  BSSY B1, `(.L_x_432) ;  /* 0x0000006000017945 */ /* 0x000fe80003800000 */
[----:B------:R0:W-:Y:S01]  /*10d20*/  @!P3 STG.E.U8 desc[UR36][R6.64+0x90], R3 ;  /* 0x000090030600b986 */ /* 0x0001e2000c101124 */
[----:B------:R-:W-:Y:S05]  /*10d30*/  @P5 BRA `(.L_x_433) ;  /* 0x00000000000c5947 */ /* 0x000fea0003800000 */
[----:B------:R-:W0:Y:S02]  /*10d40*/  LDG.E.U8 R16, desc[UR36][R14.64+0x91] ;  /* 0x000091240e107981 */ /* 0x000e24000c1e1100 */
[----:B0-----:R-:W-:-:S05]  /*10d50*/  PRMT R3, R16, 0x8880, RZ ;  /* 0x0000888010037816 */ /* 0x001fca00000000ff */
[----:B------:R-:W-:-:S07]  /*10d60*/  IMAD R2, R3, R18, RZ ;  /* 0x0000001203027224 */ /* 0x000fce00078e02ff */
.L_x_433:
[----:B------:R-:W-:Y:S05]  /*10d70*/  BSYNC B1 ;  /* 0x0000000000017941 */ /* 0x000fea0003800000 */
.L_x_432:
[----:B------:R-:W-:Y:S01]  /*10d80*/  @!P5 IMAD R97, R97, R17, R2 ;  /* 0x000000116161d224 */ /* 0x000fe200078e0202 */
[----:B------:R-:W-:Y:S04]  /*10d90*/  BSSY B1, `(.L_x_434) ;  /* 0x0000006000017945 */ /* 0x000fe80003800000 */
[----:B------:R0:W-:Y:S01]  /*10da0*/  @!P5 STG.E.U8 desc[UR36][R6.64+0x91], R97 ;  /* 0x000091610600d986 */ /* 0x0001e2000c101124 */
[----:B------:R-:W-:Y:S05]  /*10db0*/  @P6 BRA `(.L_x_435) ;  /* 0x00000000000c6947 */ /* 0x000fea0003800000 */
[----:B------:R-:W0:Y:S02]  /*10dc0*/  LDG.E.U8 R16, desc[UR36][R154.64+0x90] ;  /* 0x000090249a107981 */ /* 0x000e24000c1e1100 */
[----:B0-----:R-:W-:-:S05]  /*10dd0*/  PRMT R3, R16, 0x8880, RZ ;  /* 0x0000888010037816 */ /* 0x001fca00000000ff */
[----:B------:R-:W-:-:S07]  /*10de0*/  IMAD R2, R3, R18, RZ ;  /* 0x0000001203027224 */ /* 0x000fce00078e02ff */
.L_x_435:
[----:B------:R-:W-:Y:S05]  /*10df0*/  BSYNC B1 ;  /* 0x0000000000017941 */ /* 0x000fea0003800000 */
.L_x_434:
[----:B0-----:R-:W-:Y:S01]  /*10e00*/  @!P6 IMAD R3, R98, R17, R2 ;  /* 0x000000116203e224 */ /* 0x001fe200078e0202 */
[----:B------:R-:W-:Y:S04]  /*10e10*/  BSSY B1, `(.L_x_436) ;  /* 0x0000006000017945 */ /* 0x000fe80003800000 */
[----:B------:R0:W-:Y:S01]  /*10e20*/  @!P6 STG.E.U8 desc[UR36][R8.64+0x90], R3 ;  /* 0x000090030800e986 */ /* 0x0001e2000c101124 */
[----:B------:R-:W-:Y:S05]  /*10e30*/  @P1 BRA `(.L_x_437) ;  /* 0x00000000000c1947 */ /* 0x000fea0003800000 */
[----:B------:R-:W0:Y:S02]  /*10e40*/  LDG.E.U8 R16, desc[UR36][R154.64+0x91] ;  /* 0x000091249a107981 */ /* 0x000e24000c1e1100 */
[----:B0-----:R-:W-:-:S05]  /*10e50*/  PRMT R3, R16, 0x8880, RZ ;  /* 0x0000888010037816 */ /* 0x001fca00000000ff */
[----:B------:R-:W-:-:S07]  /*10e60*/  IMAD R2, R3, R18, RZ ;  /* 0x0000001203027224 */ /* 0x000fce00078e02ff */
.L_x_437:
[----:B------:R-:W-:Y:S05]  /*10e70*/  BSYNC B1 ;  /* 0x0000000000017941 */ /* 0x000fea0003800000 */
.L_x_436:
        /* <DEDUP_REMOVED lines=12> */
.L_x_439:
[----:B------:R-:W-:Y:S05]  /*10f40*/  BSYNC B1 ;  /* 0x0000000000017941 */ /* 0x000fea0003800000 */
.L_x_438:
[----:B0-----:R-:W-:Y:S01]  /*10f50*/  @!P4 IMAD R3, R100, R17, R2 ;  /* 0x000000116403c224 */ /* 0x001fe200078e0202 */
[----:B------:R-:W-:Y:S04]  /*10f60*/  BSSY B1, `(.L_x_440) ;  /* 0x0000006000017945 */ /* 0x000fe80003800000 */
[----:B------:R0:W-:Y:S01]  /*10f70*/  @!P4 STG.E.U8 desc[UR36][R6.64+0x98], R3 ;  /* 0x000098030600c986 */ /* 0x0001e2000c101124 */
[----:B------:R-:W-:Y:S05]  /*10f80*/  @P3 BRA `(.L_x_441) ;  /* 0x00000000000c3947 */ /* 0x000fea0003800000 */
[----:B------:R-:W0:Y:S02]  /*10f90*/  LDG.E.U8 R16, desc[UR36][R14.64+0x99] ;  /* 0x000099240e107981 */ /* 0x000e24000c1e1100 */
[----:B0-----:R-:W-:-:S05]  /*10fa0*/  PRMT R3, R16, 0x8880, RZ ;  /* 0x0000888010037816 */ /* 0x001fca00000000ff */
[----:B------:R-:W-:-:S07]  /*10fb0*/  IMAD R2, R3, R18, RZ ;  /* 0x0000001203027224 */ /* 0x000fce00078e02ff */
.L_x_441:
[----:B------:R-:W-:Y:S05]  /*10fc0*/  BSYNC B1 ;  /* 0x0000000000017941 */ /* 0x000fea0003800000 */
.L_x_440:
[----:B------:R-:W-:Y:S01]  /*10fd0*/  @!P3 IMAD R101, R101, R17, R2 ;  /* 0x000000116565b224 */ /* 0x000fe200078e0202 */
[----:B------:R-:W-:Y:S04]  /*10fe0*/  BSSY B1, `(.L_x_442) ;  /* 0x0000006000017945 */ /* 0x000fe80003800000 */
[----:B------:R0:W-:Y:S01]  /*10ff0*/  @!P3 STG.E.U8 desc[UR36][R6.64+0x99], R101 ;  /* 0x000099650600b986 */ /* 0x0001e2000c101124 */
[----:B------:R-:W-:Y:S05]  /*11000*/  @P5 BRA `(.L_x_443) ;  /* 0x00000000000c5947 */ /* 0x000fea0003800000 */
[----:B------:R-:W0:Y:S02]  /*11010*/  LDG.E.U8 R16, desc[UR36][R154.64+0x98] ;  /* 0x000098249a107981 */ /* 0x000e24000c1e1100 */
[----:B0-----:R-:W-:-:S05]  /*11020*/  PRMT R3, R16, 0x8880, RZ ;  /* 0x0000888010037816 */ /* 0x001fca00000000ff */
[----:B------:R-:W-:-:S07]  /*11030*/  IMAD R2, R3, R18, RZ ;  /* 0x0000001203027224 */ /* 0x000fce00078e02ff */
.L_x_443:
[----:B------:R-:W-:Y:S05]  /*11040*/  BSYNC B1 ;  /* 0x0000000000017941 */ /* 0x000fea0003800000 */
.L_x_442:
[----:B0-----:R-:W-:Y:S01]  /*11050*/  @!P5 IMAD R3, R102, R17, R2 ;  /* 0x000000116603d224 */ /* 0x001fe200078e0202 */
[----:B------:R-:W-:Y:S04]  /*11060*/  BSSY B1, `(.L_x_444) ;  /* 0x0000006000017945 */ /* 0x000fe80003800000 */
[----:B------:R0:W-:Y:S01]  /*11070*/  @!P5 STG.E.U8 desc[UR36][R8.64+0x98], R3 ;  /* 0x000098030800d986 */ /* 0x0001e2000c101124 */
[----:B------:R-:W-:Y:S05]  /*11080*/  @P6 BRA `(.L_x_445) ;  /* 0x00000000000c6947 */ /* 0x000fea0003800000 */
[----:B------:R-:W0:Y:S02]  /*11090*/  LDG.E.U8 R16, desc[UR36][R154.64+0x99] ;  /* 0x000099249a107981 */ /* 0x000e24000c1e1100 */
[----:B0-----:R-:W-:-:S05]  /*110a0*/  PRMT R3, R16, 0x8880, RZ ;  /* 0x0000888010037816 */ /* 0x001fca00000000ff */
[----:B------:R-:W-:-:S07]  /*110b0*/  IMAD R2, R3, R18, RZ ;  /* 0x0000001203027224 */ /* 0x000fce00078e02ff */
.L_x_445:
[----:B------:R-:W-:Y:S05]  /*110c0*/  BSYNC B1 ;  /* 0x0000000000017941 */ /* 0x000fea0003800000 */
.L_x_444:
[----:B------:R-:W-:Y:S01]  /*110d0*/  @!P6 IMAD R103, R103, R17, R2 ;  /* 0x000000116767e224 */ /* 0x000fe200078e0202 */
[----:B------:R-:W-:Y:S04]  /*110e0*/  BSSY B1, `(.L_x_446) ;  /* 0x0000006000017945 */ /* 0x000fe80003800000 */
[----:B------:R0:W-:Y:S01]  /*110f0*/  @!P6 STG.E.U8 desc[UR36][R8.64+0x99], R103 ;  /* 0x000099670800e986 */ /* 0x0001e2000c101124 */
[----:B------:R-:W-:Y:S05]  /*11100*/  @P1 BRA `(.L_x_447) ;  /* 0x00000000000c1947 */ /* 0x000fea0003800000 */
[----:B------:R-:W0:Y:S02]  /*11110*/  LDG.E.U8 R16, desc[UR36][R14.64+0xa0] ;  /* 0x0000a0240e107981 */ /* 0x000e24000c1e1100 */
[----:B0-----:R-:W-:-:S05]  /*11120*/  PRMT R3, R16, 0x8880, RZ ;  /* 0x0000888010037816 */ /* 0x001fca00000000ff */
[----:B------:R-:W-:-:S07]  /*11130*/  IMAD R2, R3, R18, RZ ;  /* 0x0000001203027224 */ /* 0x000fce00078e02ff */
.L_x_447:
[----:B------:R-:W-:Y:S05]  /*11140*/  BSYNC B1 ;  /* 0x0000000000017941 */ /* 0x000fea0003800000 */
.L_x_446:
        /* <DEDUP_REMOVED lines=12> */
.L_x_449:
[----:B------:R-:W-:Y:S05]  /*11210*/  BSYNC B1 ;  /* 0x0000000000017941 */ /* 0x000fea0003800000 */
.L_x_448:
[----:B------:R-:W-:Y:S01]  /*11220*/  @!P4 IMAD R105, R105, R17, R2 ;  /* 0x000000116969c224 */ /* 0x000fe200078e0202 */
[----:B------:R-:W-:Y:S04]  /*11230*/  BSSY B1, `(.L_x_450) ;  /* 0x0000006000017945 */ /* 0x000fe80003800000 */
[----:B------:R0:W-:Y:S01]  /*11240*/  @!P4 STG.E.U8 desc[UR36][R6.64+0xa1], R105 ;  /* 0x0000a1690600c986 */ /* 0x0001e2000c101124 */
[----:B------:R-:W-:Y:S05]  /*11250*/  @P3 BRA `(.L_x_451) ;  /* 0x00000000000c3947 */ /* 0x000fea0003800000 */
[----:B------:R-:W0:Y:S02]  /*11260*/  LDG.E.U8 R16, desc[UR36][R154.64+0xa0] ;  /* 0x0000a0249a107981 */ /* 0x000e24000c1e1100 */
[----:B0-----:R-:W-:-:S05]  /*11270*/  PRMT R3, R16, 0x8880, RZ ;  /* 0x0000888010037816 */ /* 0x001fca00000000ff */
[----:B------:R-:W-:-:S07]  /*11280*/  IMAD R2, R3, R18, RZ ;  /* 0x0000001203027224 */ /* 0x000fce00078e02ff */
.L_x_451:
[----:B------:R-:W-:Y:S05]  /*11290*/  BSYNC B1 ;  /* 0x0000000000017941 */ /* 0x000fea0003800000 */
.L_x_450:
[----:B0-----:R-:W-:Y:S01]  /*112a0*/  @!P3 IMAD R3, R106, R17, R2 ;  /* 0x000000116a03b224 */ /* 0x001fe200078e0202 */
[----:B------:R-:W-:Y:S04]  /*112b0*/  BSSY B1, `(.L_x_452) ;  /* 0x0000006000017945 */ /* 0x000fe80003800000 */
[----:B------:R0:W-:Y:S01]  /*112c0*/  @!P3 STG.E.U8 desc[UR36][R8.64+0xa0], R3 ;  /* 0x0000a0030800b986 */ /* 0x0001e2000c101124 */
[----:B------:R-:W-:Y:S05]  /*112d0*/  @P5 BRA `(.L_x_453) ;  /* 0x00000000000c5947 */ /* 0x000fea0003800000 */
[----:B------:R-:W0:Y:S02]  /*112e0*/  LDG.E.U8 R16, desc[UR36][R154.64+0xa1] ;  /* 0x0000a1249a107981 */ /* 0x000e24000c1e1100 */
[----:B0-----:R-:W-:-:S05]  /*112f0*/  PRMT R3, R16, 0x8880, RZ ;  /* 0x0000888010037816 */ /* 0x001fca00000000ff */
[----:B------:R-:W-:-:S07]  /*11300*/  IMAD R2, R3, R18, RZ ;  /* 0x0000001203027224 */ /* 0x000fce00078e02ff */
.L_x_453:
[----:B------:R-:W-:Y:S05]  /*11310*/  BSYNC B1 ;  /* 0x0000000000017941 */ /* 0x000fea0003800000 */
.L_x_452:
[----:B------:R-:W-:Y:S01]  /*11320*/  @!P5 IMAD R107, R107, R17, R2 ;  /* 0x000000116b6bd224 */ /* 0x000fe200078e0202 */
[----:B------:R-:W-:Y:S04]  /*11330*/  BSSY B1, `(.L_x_454) ;  /* 0x0000006000017945 */ /* 0x000fe80003800000 */
[----:B------:R0:W-:Y:S01]  /*11340*/  @!P5 STG.E.U8 desc[UR36][R8.64+0xa1], R107 ;  /* 0x0000a16b0800d986 */ /* 0x0001e2000c101124 */
[----:B------:R-:W-:Y:S05]  /*11350*/  @P6 BRA `(.L_x_455) ;  /* 0x00000000000c6947 */ /* 0x000fea0003800000 */
[----:B------:R-:W0:Y:S02]  /*11360*/  LDG.E.U8 R16, desc[UR36][R14.64+0xa8] ;  /* 0x0000a8240e107981 */ /* 0x000e24000c1e1100 */
[----:B0-----:R-:W-:-:S05]  /*11370*/  PRMT R3, R16, 0x8880, RZ ;  /* 0x0000888010037816 */ /* 0x001fca00000000ff */
[----:B------:R-:W-:-:S07]  /*11380*/  IMAD R2, R3, R18, RZ ;  /* 0x0000001203027224 */ /* 0x000fce00078e02ff */
.L_x_455:
[----:B------:R-:W-:Y:S05]  /*11390*/  BSYNC B1 ;  /* 0x0000000000017941 */ /* 0x000fea0003800000 */
.L_x_454:
[----:B0-----:R-:W-:Y:S01]  /*113a0*/  @!P6 IMAD R3, R108, R17, R2 ;  /* 0x000000116c03e224 */ /* 0x001fe200078e0202 */
[----:B------:R-:W-:Y:S04]  /*113b0*/  BSSY B1, `(.L_x_456) ;  /* 0x0000006000017945 */ /* 0x000fe80003800000 */
[----:B------:R0:W-:Y:S01]  /*113c0*/  @!P6 STG.E.U8 desc[UR36][R6.64+0xa8], R3 ;  /* 0x0000a8030600e986 */ /* 0x0001e2000c101124 */
[----:B------:R-:W-:Y:S05]  /*113d0*/  @P1 BRA `(.L_x_457) ;  /* 0x00000000000c1947 */ /* 0x000fea0003800000 */
[----:B------:R-:W0:Y:S02]  /*113e0*/  LDG.E.U8 R16, desc[UR36][R14.64+0xa9] ;  /* 0x0000a9240e107981 */ /* 0x000e24000c1e1100 */
[----:B0-----:R-:W-:-:S05]  /*113f0*/  PRMT R3, R16, 0x8880, RZ ;  /* 0x0000888010037816 */ /* 0x001fca00000000ff */
[----:B------:R-:W-:-:S07]  /*11400*/  IMAD R2, R3, R18, RZ ;  /* 0x0000001203027224 */ /* 0x000fce00078e02ff */
.L_x_457:
[----:B------:R-:W-:Y:S05]  /*11410*/  BSYNC B1 ;  /* 0x0000000000017941 */ /* 0x000fea0003800000 */
.L_x_456:
        /* <DEDUP_REMOVED lines=12> */
.L_x_459:
[----:B------:R-:W-:Y:S05]  /*114e0*/  BSYNC B1 ;  /* 0x0000000000017941 */ /* 0x000fea0003800000 */
.L_x_458:
[----:B0-----:R-:W-:Y:S01]  /*114f0*/  @!P4 IMAD R3, R110, R17, R2 ;  /* 0x000000116e03c224 */ /* 0x001fe200078e0202 */
[----:B------:R-:W-:Y:S04]  /*11500*/  BSSY B1, `(.L_x_460) ;  /* 0x0000006000017945 */ /* 0x000fe80003800000 */
[----:B------:R0:W-:Y:S01]  /*11510*/  @!P4 STG.E.U8 desc[UR36][R8.64+0xa8], R3 ;  /* 0x0000a8030800c986 */ /* 0x0001e2000c101124 */
[----:B------:R-:W-:Y:S05]  /*11520*/  @P3 BRA `(.L_x_461) ;  /* 0x00000000000c3947 */ /* 0x000fea0003800000 */
[----:B------:R-:W0:Y:S02]  /*11530*/  LDG.E.U8 R16, desc[UR36][R154.64+0xa9] ;  /* 0x0000a9249a107981 */ /* 0x000e24000c1e1100 */
[----:B0-----:R-:W-:-:S05]  /*11540*/  PRMT R3, R16, 0x8880, RZ ;  /* 0x0000888010037816 */ /* 0x001fca00000000ff */
[----:B------:R-:W-:-:S07]  /*11550*/  IMAD R2, R3, R18, RZ ;  /* 0x0000001203027224 */ /* 0x000fce00078e02ff */
.L_x_461:
[----:B------:R-:W-:Y:S05]  /*11560*/  BSYNC B1 ;  /* 0x0000000000017941 */ /* 0x000fea0003800000 */
.L_x_460:
[----:B------:R-:W-:Y:S01]  /*11570*/  @!P3 IMAD R111, R111, R17, R2 ;  /* 0x000000116f6fb224 */ /* 0x000fe200078e0202 */
[----:B------:R-:W-:Y:S04]  /*11580*/  BSSY B1, `(.L_x_462) ;  /* 0x0000006000017945 */ /* 0x000fe80003800000 */
[----:B------:R0:W-:Y:S01]  /*11590*/  @!P3 STG.E.U8 desc[UR36][R8.64+0xa9], R111 ;  /* 0x0000a96f0800b986 */ /* 0x0001e2000c101124 */
[----:B------:R-:W-:Y:S05]  /*115a0*/  @P5 BRA `(.L_x_463) ;  /* 0x00000000000c5947 */ /* 0x000fea0003800000 */
[----:B------:R-:W0:Y:S02]  /*115b0*/  LDG.E.U8 R16, desc[UR36][R14.64+0xb0] ;  /* 0x0000b0240e107981 */ /* 0x000e24000c1e1100 */
[----:B0-----:R-:W-:-:S05]  /*115c0*/  PRMT R3, R16, 0x8880, RZ ;  /* 0x0000888010037816 */ /* 0x001fca00000000ff */
[----:B------:R-:W-:-:S07]  /*115d0*/  IMAD R2, R3, R18, RZ ;  /* 0x0000001203027224 */ /* 0x000fce00078e02ff */
.L_x_463:
[----:B------:R-:W-:Y:S05]  /*115e0*/  BSYNC B1 ;  /* 0x0000000000017941 */ /* 0x000fea0003800000 */
.L_x_462:
[----:B0-----:R-:W-:Y:S01]  /*115f0*/  @!P5 IMAD R3, R112, R17, R2 ;  /* 0x000000117003d224 */ /* 0x001fe200078e0202 */
[----:B------:R-:W-:Y:S04]  /*11600*/  BSSY B1, `(.L_x_464) ;  /* 0x0000006000017945 */ /* 0x000fe80003800000 */
[----:B------:R0:W-:Y:S01]  /*11610*/  @!P5 STG.E.U8 desc[UR36][R6.64+0xb0], R3 ;  /* 0x0000b0030600d986 */ /* 0x0001e2000c101124 */
[----:B------:R-:W-:Y:S05]  /*11620*/  @P6 BRA `(.L_x_465) ;  /* 0x00000000000c6947 */ /* 0x000fea0003800000 */
[----:B------:R-:W0:Y:S02]  /*11630*/  LDG.E.U8 R16, desc[UR36][R14.64+0xb1] ;  /* 0x0000b1240e107981 */ /* 0x000e24000c1e1100 */
[----:B0-----:R-:W-:-:S05]  /*11640*/  PRMT R3, R16, 0x8880, RZ ;  /* 0x0000888010037816 */ /* 0x001fca00000000ff */
[----:B------:R-:W-:-:S07]  /*11650*/  IMAD R2, R3, R18, RZ ;  /* 0x0000001203027224 */ /* 0x000fce00078e02ff */
.L_x_465:
[----:B------:R-:W-:Y:S05]  /*11660*/  BSYNC B1 ;  /* 0x0000000000017941 */ /* 0x000fea0003800000 */
.L_x_464:
[----:B------:R-:W-:Y:S01]  /*11670*/  @!P6 IMAD R113, R113, R17, R2 ;  /* 0x000000117171e224 */ /* 0x000fe200078e0202 */
[----:B------:R-:W-:Y:S04]  /*11680*/  BSSY B1, `(.L_x_466) ;  /* 0x0000006000017945 */ /* 0x000fe80003800000 */
[----:B------:R0:W-:Y:S01]  /*11690*/  @!P6 STG.E.U8 desc[UR36][R6.64+0xb1], R113 ;  /* 0x0000b1710600e986 */ /* 0x0001e2000c101124 */
[----:B------:R-:W-:Y:S05]  /*116a0*/  @P1 BRA `(.L_x_467) ;  /* 0x00000000000c1947 */ /* 0x000fea0003800000 */
[----:B------:R-:W0:Y:S02]  /*116b0*/  LDG.E.U8 R16, desc[UR36][R154.64+0xb0] ;  /* 0x0000b0249a107981 */ /* 0x000e24000c1e1100 */
[----:B0-----:R-:W-:-:S05]  /*116c0*/  PRMT R3, R16, 0x8880, RZ ;  /* 0x0000888010037816 */ /* 0x001fca00000000ff */
[----:B------:R-:W-:-:S07]  /*116d0*/  IMAD R2, R3, R18, RZ ;  /* 0x0000001203027224 */ /* 0x000fce00078e02ff */
.L_x_467:
[----:B------:R-:W-:Y:S05]  /*116e0*/  BSYNC B1 ;  /* 0x0000000000017941 */ /* 0x000fea0003800000 */
.L_x_466:
        /* <DEDUP_REMOVED lines=12> */
.L_x_469:
[----:B------:R-:W-:Y:S05]  /*117b0*/  BSYNC B1 ;  /* 0x0000000000017941 */ /* 0x000fea0003800000 */
.L_x_468:
[----:B------:R-:W-:Y:S01]  /*117c0*/  @!P4 IMAD R115, R115, R17, R2 ;  /* 0x000000117373c224 */ /* 0x000fe200078e0202 */
[----:B------:R-:W-:Y:S04]  /*117d0*/  BSSY B1, `(.L_x_470) ;  /* 0x0000006000017945 */ /* 0x000fe80003800000 */
[----:B------:R0:W-:Y:S01]  /*117e0*/  @!P4 STG.E.U8 desc[UR36][R8.64+0xb1], R115 ;  /* 0x0000b1730800c986 */ /* 0x0001e2000c101124 */
[----:B------:R-:W-:Y:S05]  /*117f0*/  @P3 BRA `(.L_x_471) ;  /* 0x00000000000c3947 */ /* 0x000fea0003800000 */
[----:B------:R-:W0:Y:S02]  /*11800*/  LDG.E.U8 R16, desc[UR36][R14.64+0xb8] ;  /* 0x0000b8240e107981 */ /* 0x000e24000c1e1100 */
[----:B0-----:R-:W-:-:S05]  /*11810*/  PRMT R3, R16, 0x8880, RZ ;  /* 0x0000888010037816 */ /* 0x001fca00000000ff */
[----:B------:R-:W-:-:S07]  /*11820*/  IMAD R2, R3, R18, RZ ;  /* 0x0000001203027224 */ /* 0x000fce00078e02ff */
.L_x_471:
[----:B------:R-:W-:Y:S05]  /*11830*/  BSYNC B1 ;  /* 0x0000000000017941 */ /* 0x000fea0003800000 */
.L_x_470:
[----:B0-----:R-:W-:Y:S01]  /*11840*/  @!P3 IMAD R3, R116, R17, R2 ;  /* 0x000000117403b224 */ /* 0x001fe200078e0202 */
[----:B------:R-:W-:Y:S04]  /*11850*/  BSSY B1, `(.L_x_472) ;  /* 0x0000006000017945 */ /* 0x000fe80003800000 */
[----:B------:R0:W-:Y:S01]  /*11860*/  @!P3 STG.E.U8 desc[UR36][R6.64+0xb8], R3 ;  /* 0x0000b8030600b986 */ /* 0x0001e2000c101124 */
[----:B------:R-:W-:Y:S05]  /*11870*/  @P5 BRA `(.L_x_473) ;  /* 0x00000000000c5947 */ /* 0x000fea0003800000 */
[----:B------:R-:W0:Y:S02]  /*11880*/  LDG.E.U8 R16, desc[UR36][R14.64+0xb9] ;  /* 0x0000b9240e107981 */ /* 0x000e24000c1e1100 */
[----:B0-----:R-:W-:-:S05]  /*11890*/  PRMT R3, R16, 0x8880, RZ ;  /* 0x0000888010037816 */ /* 0x001fca00000000ff */
[----:B------:R-:W-:-:S07]  /*118a0*/  IMAD R2, R3, R18, RZ ;  /* 0x0000001203027224 */ /* 0x000fce00078e02ff */
.L_x_473:
[----:B------:R-:W-:Y:S05]  /*118b0*/  BSYNC B1 ;  /* 0x0000000000017941 */ /* 0x000fea0003800000 */
.L_x_472:
[----:B------:R-:W-:Y:S01]  /*118c0*/  @!P5 IMAD R117, R117, R17, R2 ;  /* 0x000000117575d224 */ /* 0x000fe200078e0202 */
[----:B------:R-:W-:Y:S04]  /*118d0*/  BSSY B1, `(.L_x_474) ;  /* 0x0000006000017945 */ /* 0x000fe80003800000 */
[----:B------:R0:W-:Y:S01]  /*118e0*/  @!P5 STG.E.U8 desc[UR36][R6.64+0xb9], R117 ;  /* 0x0000b9750600d986 */ /* 0x0001e2000c101124 */
[----:B------:R-:W-:Y:S05]  /*118f0*/  @P6 BRA `(.L_x_475) ;  /* 0x00000000000c6947 */ /* 0x000fea0003800000 */
[----:B------:R-:W0:Y:S02]  /*11900*/  LDG.E.U8 R16, desc[UR36][R154.64+0xb8] ;  /* 0x0000b8249a107981 */ /* 0x000e24000c1e1100 */
[----:B0-----:R-:W-:-:S05]  /*11910*/  PRMT R3, R16, 0x8880, RZ ;  /* 0x0000888010037816 */ /* 0x001fca00000000ff */
[----:B------:R-:W-:-:S07]  /*11920*/  IMAD R2, R3, R18, RZ ;  /* 0x0000001203027224 */ /* 0x000fce00078e02ff */
.L_x_475:
[----:B------:R-:W-:Y:S05]  /*11930*/  BSYNC B1 ;  /* 0x0000000000017941 */ /* 0x000fea0003800000 */
.L_x_474:
[----:B0-----:R-:W-:Y:S01]  /*11940*/  @!P6 IMAD R3, R118, R17, R2 ;  /* 0x000000117603e224 */ /* 0x001fe200078e0202 */
[----:B------:R-:W-:Y:S04]  /*11950*/  BSSY B1, `(.L_x_476) ;  /* 0x0000006000017945 */ /* 0x000fe80003800000 */
[----:B------:R0:W-:Y:S01]  /*11960*/  @!P6 STG.E.U8 desc[UR36][R8.64+0xb8], R3 ;  /* 0x0000b8030800e986 */ /* 0x0001e2000c101124 */
[----:B------:R-:W-:Y:S05]  /*11970*/  @P1 BRA `(.L_x_477) ;  /* 0x00000000000c1947 */ /* 0x000fea0003800000 */
[----:B------:R-:W0:Y:S02]  /*11980*/  LDG.E.U8 R16, desc[UR36][R154.64+0xb9] ;  /* 0x0000b9249a107981 */ /* 0x000e24000c1e1100 */
[----:B0-----:R-:W-:-:S05]  /*11990*/  PRMT R3, R16, 0x8880, RZ ;  /* 0x0000888010037816 */ /* 0x001fca00000000ff */
[----:B------:R-:W-:-:S07]  /*119a0*/  IMAD R2, R3, R18, RZ ;  /* 0x0000001203027224 */ /* 0x000fce00078e02ff */
.L_x_477:
[----:B------:R-:W-:Y:S05]  /*119b0*/  BSYNC B1 ;  /* 0x0000000000017941 */ /* 0x000fea0003800000 */
.L_x_476:
        /* <DEDUP_REMOVED lines=12> */
.L_x_479:
[----:B------:R-:W-:Y:S05]  /*11a80*/  BSYNC B1 ;  /* 0x0000000000017941 */ /* 0x000fea0003800000 */
.L_x_478:
[----:B0-----:R-:W-:Y:S01]  /*11a90*/  @!P4 IMAD R3, R120, R17, R2 ;  /* 0x000000117803c224 */ /* 0x001fe200078e0202 */
[----:B------:R-:W-:Y:S04]  /*11aa0*/  BSSY B1, `(.L_x_480) ;  /* 0x0000006000017945 */ /* 0x000fe80003800000 */
[----:B------:R0:W-:Y:S01]  /*11ab0*/  @!P4 STG.E.U8 desc[UR36][R6.64+0xc0], R3 ;  /* 0x0000c0030600c986 */ /* 0x0001e2000c101124 */
[----:B------:R-:W-:Y:S05]  /*11ac0*/  @P3 BRA `(.L_x_481) ;  /* 0x00000000000c3947 */ /* 0x000fea0003800000 */
[----:B------:R-:W0:Y:S02]  /*11ad0*/  LDG.E.U8 R16, desc[UR36][R14.64+0xc1] ;  /* 0x0000c1240e107981 */ /* 0x000e24000c1e1100 */
[----:B0-----:R-:W-:-:S05]  /*11ae0*/  PRMT R3, R16, 0x8880, RZ ;  /* 0x0000888010037816 */ /* 0x001fca00000000ff */
[----:B------:R-:W-:-:S07]  /*11af0*/  IMAD R2, R3, R18, RZ ;  /* 0x0000001203027224 */ /* 0x000fce00078e02ff */
.L_x_481:
[----:B------:R-:W-:Y:S05]  /*11b00*/  BSYNC B1 ;  /* 0x0000000000017941 */ /* 0x000fea0003800000 */
.L_x_480:
[----:B------:R-:W-:Y:S01]  /*11b10*/  @!P3 IMAD R121, R121, R17, R2 ;  /* 0x000000117979b224 */ /* 0x000fe200078e0202 */
[----:B------:R-:W-:Y:S04]  /*11b20*/  BSSY B1, `(.L_x_482) ;  /* 0x0000006000017945 */ /* 0x000fe80003800000 */
[----:B------:R0:W-:Y:S01]  /*11b30*/  @!P3 STG.E.U8 desc[UR36][R6.64+0xc1], R121 ;  /* 0x0000c1790600b986 */ /* 0x0001e2000c101124 */
[----:B------:R-:W-:Y:S05]  /*11b40*/  @P5 BRA `(.L_x_483) ;  /* 0x00000000000c5947 */ /* 0x000fea0003800000 */
[----:B------:R-:W0:Y:S02]  /*11b50*/  LDG.E.U8 R16, desc[UR36][R154.64+0xc0] ;  /* 0x0000c0249a107981 */ /* 0x000e24000c1e1100 */
[----:B0-----:R-:W-:-:S05]  /*11b60*/  PRMT R3, R16, 0x8880, RZ ;  /* 0x0000888010037816 */ /* 0x001fca00000000ff */
[----:B------:R-:W-:-:S07]  /*11b70*/  IMAD R2, R3, R18, RZ ;  /* 0x0000001203027224 */ /* 0x000fce00078e02ff */
.L_x_483:
[----:B------:R-:W-:Y:S05]  /*11b80*/  BSYNC B1 ;  /* 0x0000000000017941 */ /* 0x000fea0003800000 */
.L_x_482:
[----:B0-----:R-:W-:Y:S01]  /*11b90*/  @!P5 IMAD R3, R122, R17, R2 ;  /* 0x000000117a03d224 */ /* 0x001fe200078e0202 */
[----:B------:R-:W-:Y:S04]  /*11ba0*/  BSSY B1, `(.L_x_484) ;  /* 0x0000006000017945 */ /* 0x000fe80003800000 */
[----:B------:R0:W-:Y:S01]  /*11bb0*/  @!P5 STG.E.U8 desc[UR36][R8.64+0xc0], R3 ;  /* 0x0000c0030800d986 */ /* 0x0001e2000c101124 */
[----:B------:R-:W-:Y:S05]  /*11bc0*/  @P6 BRA `(.L_x_485) ;  /* 0x00000000000c6947 */ /* 0x000fea0003800000 */
[----:B------:R-:W0:Y:S02]  /*11bd0*/  LDG.E.U8 R16, desc[UR36][R154.64+0xc1] ;  /* 0x0000c1249a107981 */ /* 0x000e24000c1e1100 */
[----:B0-----:R-:W-:-:S05]  /*11be0*/  PRMT R3, R16, 0x8880, RZ ;  /* 0x0000888010037816 */ /* 0x001fca00000000ff */
[----:B------:R-:W-:-:S07]  /*11bf0*/  IMAD R2, R3, R18, RZ ;  /* 0x0000001203027224 */ /* 0x000fce00078e02ff */
.L_x_485:
[----:B------:R-:W-:Y:S05]  /*11c00*/  BSYNC B1 ;  /* 0x0000000000017941 */ /* 0x000fea0003800000 */
.L_x_484:
[----:B------:R-:W-:Y:S01]  /*11c10*/  @!P6 IMAD R123, R123, R17, R2 ;  /* 0x000000117b7be224 */ /* 0x000fe200078e0202 */
[----:B------:R-:W-:Y:S04]  /*11c20*/  BSSY B1, `(.L_x_486) ;  /* 0x0000006000017945 */ /* 0x000fe80003800000 */
[----:B------:R0:W-:Y:S01]  /*11c30*/  @!P6 STG.E.U8 desc[UR36][R8.64+0xc1], R123 ;  /* 0x0000c17b0800e986 */ /* 0x0001e2000c101124 */
[----:B------:R-:W-:Y:S05]  /*11c40*/  @P1 BRA `(.L_x_487) ;  /* 0x00000000000c1947 */ /* 0x000fea0003800000 */
[----:B------:R-:W0:Y:S02]  /*11c50*/  LDG.E.U8 R16, desc[UR36][R14.64+0xc8] ;  /* 0x0000c8240e107981 */ /* 0x000e24000c1e1100 */
[----:B0-----:R-:W-:-:S05]  /*11c60*/  PRMT R3, R16, 0x8880, RZ ;  /* 0x0000888010037816 */ /* 0x001fca00000000ff */
[----:B------:R-:W-:-:S07]  /*11c70*/  IMAD R2, R3, R18, RZ ;  /* 0x0000001203027224 */ /* 0x000fce00078e02ff */
.L_x_487:
[----:B------:R-:W-:Y:S05]  /*11c80*/  BSYNC B1 ;  /* 0x0000000000017941 */ /* 0x000fea0003800000 */
.L_x_486:
        /* <DEDUP_REMOVED lines=12> */
.L_x_489:
[----:B------:R-:W-:Y:S05]  /*11d50*/  BSYNC B1 ;  /* 0x0000000000017941 */ /* 0x000fea0003800000 */
.L_x_488:
[----:B------:R-:W-:Y:S01]  /*11d60*/  @!P4 IMAD R125, R125, R17, R2 ;  /* 0x000000117d7dc224 */ /* 0x000fe200078e0202 */
[----:B------:R-:W-:Y:S04]  /*11d70*/  BSSY B1, `(.L_x_490) ;  /* 0x0000006000017945 */ /* 0x000fe80003800000 */
[----:B------:R0:W-:Y:S01]  /*11d80*/  @!P4 STG.E.U8 desc[UR36][R6.64+0xc9], R125 ;  /* 0x0000c97d0600c986 */ /* 0x0001e2000c101124 */
[----:B------:R-:W-:Y:S05]  /*11d90*/  @P3 BRA `(.L_x_491) ;  /* 0x00000000000c3947 */ /* 0x000fea0003800000 */
[----:B------:R-:W0:Y:S02]  /*11da0*/  LDG.E.U8 R16, desc[UR36][R154.64+0xc8] ;  /* 0x0000c8249a107981 */ /* 0x000e24000c1e1100 */
[----:B0-----:R-:W-:-:S05]  /*11db0*/  PRMT R3, R16, 0x8880, RZ ;  /* 0x0000888010037816 */ /* 0x001fca00000000ff */
[----:B------:R-:W-:-:S07]  /*11dc0*/  IMAD R2, R3, R18, RZ ;  /* 0x0000001203027224 */ /* 0x000fce00078e02ff */
.L_x_491:
[----:B------:R-:W-:Y:S05]  /*11dd0*/  BSYNC B1 ;  /* 0x0000000000017941 */ /* 0x000fea0003800000 */
.L_x_490:
[----:B0-----:R-:W-:Y:S01]  /*11de0*/  @!P3 IMAD R3, R126, R17, R2 ;  /* 0x000000117e03b224 */ /* 0x001fe200078e0202 */
[----:B------:R-:W-:Y:S04]  /*11df0*/  BSSY B1, `(.L_x_492) ;  /* 0x0000006000017945 */ /* 0x000fe80003800000 */
[----:B------:R0:W-:Y:S01]  /*11e00*/  @!P3 STG.E.U8 desc[UR36][R8.64+0xc8], R3 ;  /* 0x0000c8030800b986 */ /* 0x0001e2000c101124 */
[----:B------:R-:W-:Y:S05]  /*11e10*/  @P5 BRA `(.L_x_493) ;  /* 0x00000000000c5947 */ /* 0x000fea0003800000 */
[----:B------:R-:W0:Y:S02]  /*11e20*/  LDG.E.U8 R16, desc[UR36][R154.64+0xc9] ;  /* 0x0000c9249a107981 */ /* 0x000e24000c1e1100 */
[----:B0-----:R-:W-:-:S05]  /*11e30*/  PRMT R3, R16, 0x8880, RZ ;  /* 0x0000888010037816 */ /* 0x001fca00000000ff */
[----:B------:R-:W-:-:S07]  /*11e40*/  IMAD R2, R3, R18, RZ ;  /* 0x0000001203027224 */ /* 0x000fce00078e02ff */
.L_x_493:
[----:B------:R-:W-:Y:S05]  /*11e50*/  BSYNC B1 ;  /* 0x0000000000017941 */ /* 0x000fea0003800000 */
.L_x_492:
[----:B------:R-:W-:Y:S01]  /*11e60*/  @!P5 IMAD R127, R127, R17, R2 ;  /* 0x000000117f7fd224 */ /* 0x000fe200078e0202 */
[----:B------:R-:W-:Y:S04]  /*11e70*/  BSSY B1, `(.L_x_494) ;  /* 0x0000006000017945 */ /* 0x000fe80003800000 */
[----:B------:R0:W-:Y:S01]  /*11e80*/  @!P5 STG.E.U8 desc[UR36][R8.64+0xc9], R127 ;  /* 0x0000c97f0800d986 */ /* 0x0001e2000c101124 */
[----:B------:R-:W-:Y:S05]  /*11e90*/  @P6 BRA `(.L_x_495) ;  /* 0x00000000000c6947 */ /* 0x000fea0003800000 */
[----:B------:R-:W0:Y:S02]  /*11ea0*/  LDG.E.U8 R16, desc[UR36][R14.64+0xd0] ;  /* 0x0000d0240e107981 */ /* 0x000e24000c1e1100 */
[----:B0-----:R-:W-:-:S05]  /*11eb0*/  PRMT R3, R16, 0x8880, RZ ;  /* 0x0000888010037816 */ /* 0x001fca00000000ff */
[----:B------:R-:W-:-:S07]  /*11ec0*/  IMAD R2, R3, R18, RZ ;  /* 0x0000001203027224 */ /* 0x000fce00078e02ff */
.L_x_495:
[----:B------:R-:W-:Y:S05]  /*11ed0*/  BSYNC B1 ;  /* 0x0000000000017941 */ /* 0x000fea0003800000 */
.L_x_494:
[----:B0-----:R-:W-:Y:S01]  /*11ee0*/  @!P6 IMAD R3, R128, R17, R2 ;  /* 0x000000118003e224 */ /* 0x001fe200078e0202 */
[----:B------:R-:W-:Y:S04]  /*11ef0*/  BSSY B1, `(.L_x_496) ;  /* 0x0000006000017945 */ /* 0x000fe80003800000 */
[----:B------:R0:W-:Y:S01]  /*11f00*/  @!P6 STG.E.U8 desc[UR36][R6.64+0xd0], R3 ;  /* 0x0000d0030600e986 */ /* 0x0001e2000c101124 */
[----:B------:R-:W-:Y:S05]  /*11f10*/  @P1 BRA `(.L_x_497) ;  /* 0x00000000000c1947 */ /* 0x000fea0003800000 */
[----:B------:R-:W0:Y:S02]  /*11f20*/  LDG.E.U8 R16, desc[UR36][R14.64+0xd1] ;  /* 0x0000d1240e107981 */ /* 0x000e24000c1e1100 */
[----:B0-----:R-:W-:-:S05]  /*11f30*/  PRMT R3, R16, 0x8880, RZ ;  /* 0x0000888010037816 */ /* 0x001fca00000000ff */
[----:B------:R-:W-:-:S07]  /*11f40*/  IMAD R2, R3, R18, RZ ;  /* 0x0000001203027224 */ /* 0x000fce00078e02ff */
.L_x_497:
[----:B------:R-:W-:Y:S05]  /*11f50*/  BSYNC B1 ;  /* 0x0000000000017941 */ /* 0x000fea0003800000 */
.L_x_496:
        /* <DEDUP_REMOVED lines=12> */
.L_x_499:
[----:B------:R-:W-:Y:S05]  /*12020*/  BSYNC B1 ;  /* 0x0000000000017941 */ /* 0x000fea0003800000 */
.L_x_498:
[----:B0-----:R-:W-:Y:S01]  /*12030*/  @!P4 IMAD R3, R130, R17, R2 ;  /* 0x000000118203c224 */ /* 0x001fe200078e0202 */
[----:B------:R-:W-:Y:S04]  /*12040*/  BSSY B1, `(.L_x_500) ;  /* 0x0000006000017945 */ /* 0x000fe80003800000 */
[----:B------:R0:W-:Y:S01]  /*12050*/  @!P4 STG.E.U8 desc[UR36][R8.64+0xd0], R3 ;  /* 0x0000d0030800c986 */ /* 0x0001e2000c101124 */
[----:B------:R-:W-:Y:S05]  /*12060*/  @P3 BRA `(.L_x_501) ;  /* 0x00000000000c3947 */ /* 0x000fea0003800000 */
[----:B------:R-:W0:Y:S02]  /*12070*/  LDG.E.U8 R16, desc[UR36][R154.64+0xd1] ;  /* 0x0000d1249a107981 */ /* 0x000e24000c1e1100 */
[----:B0-----:R-:W-:-:S05]  /*12080*/  PRMT R3, R16, 0x8880, RZ ;  /* 0x0000888010037816 */ /* 0x001fca00000000ff */
[----:B------:R-:W-:-:S07]  /*12090*/  IMAD R2, R3, R18, RZ ;  /* 0x0000001203027224 */ /* 0x000fce00078e02ff */
.L_x_501:
[----:B------:R-:W-:Y:S05]  /*120a0*/  BSYNC B1 ;  /* 0x0000000000017941 */ /* 0x000fea0003800000 */
.L_x_500:
[----:B------:R-:W-:Y:S01]  /*120b0*/  @!P3 IMAD R131, R131, R17, R2 ;  /* 0x000000118383b224 */ /* 0x000fe200078e0202 */
[----:B------:R-:W-:Y:S04]  /*120c0*/  BSSY B1, `(.L_x_502) ;  /* 0x0000006000017945 */ /* 0x000fe80003800000 */
[----:B------:R0:W-:Y:S01]  /*120d0*/  @!P3 STG.E.U8 desc[UR36][R8.64+0xd1], R131 ;  /* 0x0000d1830800b986 */ /* 0x0001e2000c101124 */
[----:B------:R-:W-:Y:S05]  /*120e0*/  @P5 BRA `(.L_x_503) ;  /* 0x00000000000c5947 */ /* 0x000fea0003800000 */
[----:B------:R-:W0:Y:S02]  /*120f0*/  LDG.E.U8 R16, desc[UR36][R14.64+0xd8] ;  /* 0x0000d8240e107981 */ /* 0x000e24000c1e1100 */
[----:B0-----:R-:W-:-:S05]  /*12100*/  PRMT R3, R16, 0x8880, RZ ;  /* 0x0000888010037816 */ /* 0x001fca00000000ff */
[----:B------:R-:W-:-:S07]  /*12110*/  IMAD R2, R3, R18, RZ ;  /* 0x0000001203027224 */ /* 0x000fce00078e02ff */
.L_x_503:
[----:B------:R-:W-:Y:S05]  /*12120*/  BSYNC B1 ;  /* 0x0000000000017941 */ /* 0x000fea0003800000 */
.L_x_502:
[----:B0-----:R-:W-:Y:S01]  /*12130*/  @!P5 IMAD R3, R132, R17, R2 ;  /* 0x000000118403d224 */ /* 0x001fe200078e0202 */
[----:B------:R-:W-:Y:S04]  /*12140*/  BSSY B1, `(.L_x_504) ;  /* 0x0000006000017945 */ /* 0x000fe80003800000 */
[----:B------:R0:W-:Y:S01]  /*12150*/  @!P5 STG.E.U8 desc[UR36][R6.64+0xd8], R3 ;  /* 0x0000d8030600d986 */ /* 0x0001e2000c101124 */
[----:B------:R-:W-:Y:S05]  /*12160*/  @P6 BRA `(.L_x_505) ;  /* 0x00000000000c6947 */ /* 0x000fea0003800000 */
[----:B------:R-:W0:Y:S02]  /*12170*/  LDG.E.U8 R16, desc[UR36][R14.64+0xd9] ;  /* 0x0000d9240e107981 */ /* 0x000e24000c1e1100 */
[----:B0-----:R-:W-:-:S05]  /*12180*/  PRMT R3, R16, 0x8880, RZ ;  /* 0x0000888010037816 */ /* 0x001fca00000000ff */
[----:B------:R-:W-:-:S07]  /*12190*/  IMAD R2, R3, R18, RZ ;  /* 0x0000001203027224 */ /* 0x000fce00078e02ff */
.L_x_505:
[----:B------:R-:W-:Y:S05]  /*121a0*/  BSYNC B1 ;  /* 0x0000000000017941 */ /* 0x000fea0003800000 */
.L_x_504:
[----:B------:R-:W-:Y:S01]  /*121b0*/  @!P6 IMAD R133, R133, R17, R2 ;  /* 0x000000118585e224 */ /* 0x000fe200078e0202 */
[----:B------:R-:W-:Y:S04]  /*121c0*/  BSSY B1, `(.L_x_506) ;  /* 0x0000006000017945 */ /* 0x000fe80003800000 */
[----:B------:R0:W-:Y:S01]  /*121d0*/  @!P6 STG.E.U8 desc[UR36][R6.64+0xd9], R133 ;  /* 0x0000d9850600e986 */ /* 0x0001e2000c101124 */
[----:B------:R-:W-:Y:S05]  /*121e0*/  @P1 BRA `(.L_x_507) ;  /* 0x00000000000c1947 */ /* 0x000fea0003800000 */
[----:B------:R-:W0:Y:S02]  /*121f0*/  LDG.E.U8 R16, desc[UR36][R154.64+0xd8] ;  /* 0x0000d8249a107981 */ /* 0x000e24000c1e1100 */
[----:B0-----:R-:W-:-:S05]  /*12200*/  PRMT R3, R16, 0x8880, RZ ;  /* 0x0000888010037816 */ /* 0x001fca00000000ff */
[----:B------:R-:W-:-:S07]  /*12210*/  IMAD R2, R3, R18, RZ ;  /* 0x0000001203027224 */ /* 0x000fce00078e02ff */
.L_x_507:
[----:B------:R-:W-:Y:S05]  /*12220*/  BSYNC B1 ;  /* 0x0000000000017941 */ /* 0x000fea0003800000 */
.L_x_506:
        /* <DEDUP_REMOVED lines=12> */
.L_x_509:
[----:B------:R-:W-:Y:S05]  /*122f0*/  BSYNC B1 ;  /* 0x0000000000017941 */ /* 0x000fea0003800000 */
.L_x_508:
[----:B------:R-:W-:Y:S01]  /*12300*/  @!P4 IMAD R135, R135, R17, R2 ;  /* 0x000000118787c224 */ /* 0x000fe200078e0202 */
[----:B------:R-:W-:Y:S04]  /*12310*/  BSSY B1, `(.L_x_510) ;  /* 0x0000006000017945 */ /* 0x000fe80003800000 */
[----:B------:R0:W-:Y:S01]  /*12320*/  @!P4 STG.E.U8 desc[UR36][R8.64+0xd9], R135 ;  /* 0x0000d9870800c986 */ /* 0x0001e2000c101124 */
[----:B------:R-:W-:Y:S05]  /*12330*/  @P3 BRA `(.L_x_511) ;  /* 0x00000000000c3947 */ /* 0x000fea0003800000 */
[----:B------:R-:W0:Y:S02]  /*12340*/  LDG.E.U8 R16, desc[UR36][R14.64+0xe0] ;  /* 0x0000e0240e107981 */ /* 0x000e24000c1e1100 */
[----:B0-----:R-:W-:-:S05]  /*12350*/  PRMT R3, R16, 0x8880, RZ ;  /* 0x0000888010037816 */ /* 0x001fca00000000ff */
[----:B------:R-:W-:-:S07]  /*12360*/  IMAD R2, R3, R18, RZ ;  /* 0x0000001203027224 */ /* 0x000fce00078e02ff */
.L_x_511:
[----:B------:R-:W-:Y:S05]  /*12370*/  BSYNC B1 ;  /* 0x0000000000017941 */ /* 0x000fea0003800000 */
.L_x_510:
[----:B0-----:R-:W-:Y:S01]  /*12380*/  @!P3 IMAD R3, R136, R17, R2 ;  /* 0x000000118803b224 */ /* 0x001fe200078e0202 */
[----:B------:R-:W-:Y:S04]  /*12390*/  BSSY B1, `(.L_x_512) ;  /* 0x0000006000017945 */ /* 0x000fe80003800000 */
[----:B------:R0:W-:Y:S01]  /*123a0*/  @!P3 STG.E.U8 desc[UR36][R6.64+0xe0], R3 ;  /* 0x0000e0030600b986 */ /* 0x0001e2000c101124 */
[----:B------:R-:W-:Y:S05]  /*123b0*/  @P5 BRA `(.L_x_513) ;  /* 0x00000000000c5947 */ /* 0x000fea0003800000 */
[----:B------:R-:W0:Y:S02]  /*123c0*/  LDG.E.U8 R16, desc[UR36][R14.64+0xe1] ;  /* 0x0000e1240e107981 */ /* 0x000e24000c1e1100 */
[----:B0-----:R-:W-:-:S05]  /*123d0*/  PRMT R3, R16, 0x8880, RZ ;  /* 0x0000888010037816 */ /* 0x001fca00000000ff */
[----:B------:R-:W-:-:S07]  /*123e0*/  IMAD R2, R3, R18, RZ ;  /* 0x0000001203027224 */ /* 0x000fce00078e02ff */
.L_x_513:
[----:B------:R-:W-:Y:S05]  /*123f0*/  BSYNC B1 ;  /* 0x0000000000017941 */ /* 0x000fea0003800000 */
.L_x_512:
[----:B------:R-:W-:Y:S01]  /*12400*/  @!P5 IMAD R137, R137, R17, R2 ;  /* 0x000000118989d224 */ /* 0x000fe200078e0202 */
[----:B------:R-:W-:Y:S04]  /*12410*/  BSSY B1, `(.L_x_514) ;  /* 0x0000006000017945 */ /* 0x000fe80003800000 */
[----:B------:R0:W-:Y:S01]  /*12420*/  @!P5 STG.E.U8 desc[UR36][R6.64+0xe1], R137 ;  /* 0x0000e1890600d986 */ /* 0x0001e2000c101124 */
[----:B------:R-:W-:Y:S05]  /*12430*/  @P6 BRA `(.L_x_515) ;  /* 0x00000000000c6947 */ /* 0x000fea0003800000 */
[----:B------:R-:W0:Y:S02]  /*12440*/  LDG.E.U8 R16, desc[UR36][R154.64+0xe0] ;  /* 0x0000e0249a107981 */ /* 0x000e24000c1e1100 */
[----:B0-----:R-:W-:-:S05]  /*12450*/  PRMT R3, R16, 0x8880, RZ ;  /* 0x0000888010037816 */ /* 0x001fca00000000ff */
[----:B------:R-:W-:-:S07]  /*12460*/  IMAD R2, R3, R18, RZ ;  /* 0x0000001203027224 */ /* 0x000fce00078e02ff */
.L_x_515:
[----:B------:R-:W-:Y:S05]  /*12470*/  BSYNC B1 ;  /* 0x0000000000017941 */ /* 0x000fea0003800000 */
.L_x_514:
[----:B0-----:R-:W-:Y:S01]  /*12480*/  @!P6 IMAD R3, R138, R17, R2 ;  /* 0x000000118a03e224 */ /* 0x001fe200078e0202 */
[----:B------:R-:W-:Y:S04]  /*12490*/  BSSY B1, `(.L_x_516) ;  /* 0x0000006000017945 */ /* 0x000fe80003800000 */
[----:B------:R0:W-:Y:S01]  /*124a0*/  @!P6 STG.E.U8 desc[UR36][R8.64+0xe0], R3 ;  /* 0x0000e0030800e986 */ /* 0x0001e2000c101124 */
[----:B------:R-:W-:Y:S05]  /*124b0*/  @P1 BRA `(.L_x_517) ;  /* 0x00000000000c1947 */ /* 0x000fea0003800000 */
[----:B------:R-:W0:Y:S02]  /*124c0*/  LDG.E.U8 R16, desc[UR36][R154.64+0xe1] ;  /* 0x0000e1249a107981 */ /* 0x000e24000c1e1100 */
[----:B0-----:R-:W-:-:S05]  /*124d0*/  PRMT R3, R16, 0x8880, RZ ;  /* 0x0000888010037816 */ /* 0x001fca00000000ff */
[----:B------:R-:W-:-:S07]  /*124e0*/  IMAD R2, R3, R18, RZ ;  /* 0x0000001203027224 */ /* 0x000fce00078e02ff */
.L_x_517:
[----:B------:R-:W-:Y:S05]  /*124f0*/  BSYNC B1 ;  /* 0x0000000000017941 */ /* 0x000fea0003800000 */
.L_x_516:
        /* <DEDUP_REMOVED lines=12> */
.L_x_519:
[----:B------:R-:W-:Y:S05]  /*125c0*/  BSYNC B1 ;  /* 0x0000000000017941 */ /* 0x000fea0003800000 */
.L_x_518:
[----:B0-----:R-:W-:Y:S01]  /*125d0*/  @!P5 IMAD R3, R140, R17, R2 ;  /* 0x000000118c03d224 */ /* 0x001fe200078e0202 */
[----:B------:R-:W-:Y:S04]  /*125e0*/  BSSY B1, `(.L_x_520) ;  /* 0x0000006000017945 */ /* 0x000fe80003800000 */
[----:B------:R0:W-:Y:S01]  /*125f0*/  @!P5 STG.E.U8 desc[UR36][R6.64+0xe8], R3 ;  /* 0x0000e8030600d986 */ /* 0x0001e2000c101124 */
[----:B------:R-:W-:Y:S05]  /*12600*/  @P3 BRA `(.L_x_521) ;  /* 0x00000000000c3947 */ /* 0x000fea0003800000 */
[----:B------:R-:W0:Y:S02]  /*12610*/  LDG.E.U8 R16, desc[UR36][R14.64+0xe9] ;  /* 0x0000e9240e107981 */ /* 0x000e24000c1e1100 */
[----:B0-----:R-:W-:-:S05]  /*12620*/  PRMT R3, R16, 0x8880, RZ ;  /* 0x0000888010037816 */ /* 0x001fca00000000ff */
[----:B------:R-:W-:-:S07]  /*12630*/  IMAD R2, R3, R18, RZ ;  /* 0x0000001203027224 */ /* 0x000fce00078e02ff */
.L_x_521:
[----:B------:R-:W-:Y:S05]  /*12640*/  BSYNC B1 ;  /* 0x0000000000017941 */ /* 0x000fea0003800000 */
.L_x_520:
[----:B------:R-:W-:Y:S01]  /*12650*/  @!P3 IMAD R141, R141, R17, R2 ;  /* 0x000000118d8db224 */ /* 0x000fe200078e0202 */
[----:B------:R-:W-:Y:S04]  /*12660*/  BSSY B1, `(.L_x_522) ;  /* 0x0000006000017945 */ /* 0x000fe80003800000 */
[----:B------:R0:W-:Y:S01]  /*12670*/  @!P3 STG.E.U8 desc[UR36][R6.64+0xe9], R141 ;  /* 0x0000e98d0600b986 */ /* 0x0001e2000c101124 */
[----:B------:R-:W-:Y:S05]  /*12680*/  @P1 BRA `(.L_x_523) ;  /* 0x00000000000c1947 */ /* 0x000fea0003800000 */
[----:B------:R-:W0:Y:S02]  /*12690*/  LDG.E.U8 R16, desc[UR36][R154.64+0xe8] ;  /* 0x0000e8249a107981 */ /* 0x000e24000c1e1100 */
[----:B0-----:R-:W-:-:S05]  /*126a0*/  PRMT R3, R16, 0x8880, RZ ;  /* 0x0000888010037816 */ /* 0x001fca00000000ff */
[----:B------:R-:W-:-:S07]  /*126b0*/  IMAD R2, R3, R18, RZ ;  /* 0x0000001203027224 */ /* 0x000fce00078e02ff */
.L_x_523:
[----:B------:R-:W-:Y:S05]  /*126c0*/  BSYNC B1 ;  /* 0x0000000000017941 */ /* 0x000fea0003800000 */
.L_x_522:
[----:B0-----:R-:W-:Y:S01]  /*126d0*/  @!P1 IMAD R3, R142, R17, R2 ;  /* 0x000000118e039224 */ /* 0x001fe200078e0202 */
[----:B------:R-:W-:Y:S04]  /*126e0*/  BSSY B1, `(.L_x_524) ;  /* 0x0000006000017945 */ /* 0x000fe80003800000 */
[----:B------:R0:W-:Y:S01]  /*126f0*/  @!P1 STG.E.U8 desc[UR36][R8.64+0xe8], R3 ;  /* 0x0000e80308009986 */ /* 0x0001e2000c101124 */
[----:B------:R-:W-:Y:S05]  /*12700*/  @P6 BRA `(.L_x_525) ;  /* 0x00000000000c6947 */ /* 0x000fea0003800000 */
[----:B------:R-:W0:Y:S02]  /*12710*/  LDG.E.U8 R16, desc[UR36][R154.64+0xe9] ;  /* 0x0000e9249a107981 */ /* 0x000e24000c1e1100 */
[----:B0-----:R-:W-:-:S05]  /*12720*/  PRMT R3, R16, 0x8880, RZ ;  /* 0x0000888010037816 */ /* 0x001fca00000000ff */
[----:B------:R-:W-:-:S07]  /*12730*/  IMAD R2, R3, R18, RZ ;  /* 0x0000001203027224 */ /* 0x000fce00078e02ff */
.L_x_525:
[----:B------:R-:W-:Y:S05]  /*12740*/  BSYNC B1 ;  /* 0x0000000000017941 */ /* 0x000fea0003800000 */
.L_x_524:
[----:B------:R-:W-:Y:S01]  /*12750*/  @!P6 IMAD R143, R143, R17, R2 ;  /* 0x000000118f8fe224 */ /* 0x000fe200078e0202 */
[----:B------:R-:W-:Y:S04]  /*12760*/  BSSY B1, `(.L_x_526) ;  /* 0x0000006000017945 */ /* 0x000fe80003800000 */
[----:B------:R0:W-:Y:S01]  /*12770*/  @!P6 STG.E.U8 desc[UR36][R8.64+0xe9], R143 ;  /* 0x0000e98f0800e986 */ /* 0x0001e2000c101124 */
[----:B------:R-:W-:Y:S05]  /*12780*/  @P4 BRA `(.L_x_527) ;  /* 0x00000000000c4947 */ /* 0x000fea0003800000 */
[----:B------:R-:W0:Y:S02]  /*12790*/  LDG.E.U8 R16, desc[UR36][R14.64+0xf0] ;  /* 0x0000f0240e107981 */ /* 0x000e24000c1e1100 */
[----:B0-----:R-:W-:-:S05]  /*127a0*/  PRMT R3, R16, 0x8880, RZ ;  /* 0x0000888010037816 */ /* 0x001fca00000000ff */
[----:B------:R-:W-:-:S07]  /*127b0*/  IMAD R2, R3, R18, RZ ;  /* 0x0000001203027224 */ /* 0x000fce00078e02ff */
.L_x_527:
[----:B------:R-:W-:Y:S05]  /*127c0*/  BSYNC B1 ;  /* 0x0000000000017941 */ /* 0x000fea0003800000 */
.L_x_526:
[----:B------:R-:W-:Y:S01]  /*127d0*/  ISETP.LT.OR P3, PT, R0, 0xf2, !P2 ;  /* 0x000000f20000780c */ /* 0x000fe20005761670 */
[----:B0-----:R-:W-:Y:S01]  /*127e0*/  @!P4 IMAD R3, R144, R17, R2 ;  /* 0x000000119003c224 */ /* 0x001fe200078e0202 */
[----:B------:R-:W-:Y:S01]  /*127f0*/  BSSY B1, `(.L_x_528) ;  /* 0x000000b000017945 */ /* 0x000fe20003800000 */
[C---:B------:R-:W-:Y:S02]  /*12800*/  ISETP.LT.OR P1, PT, R0.reuse, 0xf1, !P0 ;  /* 0x000000f10000780c */ /* 0x040fe40004721670 */
[C---:B------:R-:W-:Y:S01]  /*12810*/  ISETP.LT.OR P5, PT, R0.reuse, 0xf2, !P0 ;  /* 0x000000f20000780c */ /* 0x040fe200047a1670 */
[----:B------:R0:W-:Y:S01]  /*12820*/  @!P4 STG.E.U8 desc[UR36][R6.64+0xf0], R3 ;  /* 0x0000f0030600c986 */ /* 0x0001e2000c101124 */
[C---:B------:R-:W-:Y:S02]  /*12830*/  ISETP.LT.OR P4, PT, R0.reuse, 0xf9, !P2 ;  /* 0x000000f90000780c */ /* 0x040fe40005781670 */
[C---:B------:R-:W-:Y:S02]  /*12840*/  ISETP.LT.OR P2, PT, R0.reuse, 0xfa, !P2 ;  /* 0x000000fa0000780c */ /* 0x040fe40005741670 */
[----:B------:R-:W-:-:S02]  /*12850*/  ISETP.LT.OR P6, PT, R0, 0xf9, !P0 ;  /* 0x000000f90000780c */ /* 0x000fc400047c1670 */
[----:B------:R-:W-:Y:S11]  /*12860*/  @P3 BRA `(.L_x_529) ;  /* 0x00000000000c3947 */ /* 0x000ff60003800000 */
[----:B------:R-:W0:Y:S02]  /*12870*/  LDG.E.U8 R16, desc[UR36][R14.64+0xf1] ;  /* 0x0000f1240e107981 */ /* 0x000e24000c1e1100 */
[----:B0-----:R-:W-:-:S05]  /*12880*/  PRMT R3, R16, 0x8880, RZ ;  /* 0x0000888010037816 */ /* 0x001fca00000000ff */
[----:B------:R-:W-:-:S07]  /*12890*/  IMAD R2, R3, R18, RZ ;  /* 0x0000001203027224 */ /* 0x000fce00078e02ff */
.L_x_529:
[----:B------:R-:W-:Y:S05]  /*128a0*/  BSYNC B1 ;  /* 0x0000000000017941 */ /* 0x000fea0003800000 */
.L_x_528:
[----:B------:R-:W-:Y:S01]  /*128b0*/  @!P3 IMAD R145, R145, R17, R2 ;  /* 0x000000119191b224 */ /* 0x000fe200078e0202 */
[----:B------:R-:W-:Y:S04]  /*128c0*/  BSSY B1, `(.L_x_530) ;  /* 0x0000006000017945 */ /* 0x000fe80003800000 */
[----:B------:R0:W-:Y:S01]  /*128d0*/  @!P3 STG.E.U8 desc[UR36][R6.64+0xf1], R145 ;  /* 0x0000f1910600b986 */ /* 0x0001e2000c101124 */
[----:B------:R-:W-:Y:S05]  /*128e0*/  @P1 BRA `(.L_x_531) ;  /* 0x00000000000c1947 */ /* 0x000fea0003800000 */
[----:B------:R-:W0:Y:S02]  /*128f0*/  LDG.E.U8 R16, desc[UR36][R154.64+0xf0] ;  /* 0x0000f0249a107981 */ /* 0x000e24000c1e1100 */
[----:B0-----:R-:W-:-:S05]  /*12900*/  PRMT R3, R16, 0x8880, RZ ;  /* 0x0000888010037816 */ /* 0x001fca00000000ff */
[----:B------:R-:W-:-:S07]  /*12910*/  IMAD R2, R3, R18, RZ ;  /* 0x0000001203027224 */ /* 0x000fce00078e02ff */
.L_x_531:
[----:B------:R-:W-:Y:S05]  /*12920*/  BSYNC B1 ;  /* 0x0000000000017941 */ /* 0x000fea0003800000 */
.L_x_530:
[----:B0-----:R-:W-:Y:S01]  /*12930*/  @!P1 IMAD R3, R146, R17, R2 ;  /* 0x0000001192039224 */ /* 0x001fe200078e0202 */
[----:B------:R-:W-:Y:S04]  /*12940*/  BSSY B1, `(.L_x_532) ;  /* 0x0000006000017945 */ /* 0x000fe80003800000 */
[----:B------:R0:W-:Y:S01]  /*12950*/  @!P1 STG.E.U8 desc[UR36][R8.64+0xf0], R3 ;  /* 0x0000f00308009986 */ /* 0x0001e2000c101124 */
[----:B------:R-:W-:Y:S05]  /*12960*/  @P5 BRA `(.L_x_533) ;  /* 0x00000000000c5947 */ /* 0x000fea0003800000 */
[----:B------:R-:W0:Y:S02]  /*12970*/  LDG.E.U8 R16, desc[UR36][R154.64+0xf1] ;  /* 0x0000f1249a107981 */ /* 0x000e24000c1e1100 */
[----:B0-----:R-:W-:-:S05]  /*12980*/  PRMT R3, R16, 0x8880, RZ ;  /* 0x0000888010037816 */ /* 0x001fca00000000ff */
[----:B------:R-:W-:-:S07]  /*12990*/  IMAD R2, R3, R18, RZ ;  /* 0x0000001203027224 */ /* 0x000fce00078e02ff */
.L_x_533:
[----:B------:R-:W-:Y:S05]  /*129a0*/  BSYNC B1 ;  /* 0x0000000000017941 */ /* 0x000fea0003800000 */
.L_x_532:
[----:B------:R-:W-:Y:S01]  /*129b0*/  @!P5 IMAD R147, R147, R17, R2 ;  /* 0x000000119393d224 */ /* 0x000fe200078e0202 */
[----:B------:R-:W-:Y:S04]  /*129c0*/  BSSY B1, `(.L_x_534) ;  /* 0x0000006000017945 */ /* 0x000fe80003800000 */
[----:B------:R0:W-:Y:S01]  /*129d0*/  @!P5 STG.E.U8 desc[UR36][R8.64+0xf1], R147 ;  /* 0x0000f1930800d986 */ /* 0x0001e2000c101124 */
[----:B------:R-:W-:Y:S05]  /*129e0*/  @P4 BRA `(.L_x_535) ;  /* 0x00000000000c4947 */ /* 0x000fea0003800000 */
[----:B------:R-:W0:Y:S02]  /*129f0*/  LDG.E.U8 R16, desc[UR36][R14.64+0xf8] ;  /* 0x0000f8240e107981 */ /* 0x000e24000c1e1100 */
[----:B0-----:R-:W-:-:S05]  /*12a00*/  PRMT R3, R16, 0x8880, RZ ;  /* 0x0000888010037816 */ /* 0x001fca00000000ff */
[----:B------:R-:W-:-:S07]  /*12a10*/  IMAD R2, R3, R18, RZ ;  /* 0x0000001203027224 */ /* 0x000fce00078e02ff */
.L_x_535:
[----:B------:R-:W-:Y:S05]  /*12a20*/  BSYNC B1 ;  /* 0x0000000000017941 */ /* 0x000fea0003800000 */
.L_x_534:
[----:B0-----:R-:W-:Y:S01]  /*12a30*/  @!P4 IMAD R3, R148, R17, R2 ;  /* 0x000000119403c224 */ /* 0x001fe200078e0202 */
[----:B------:R-:W-:Y:S04]  /*12a40*/  BSSY B1, `(.L_x_536) ;  /* 0x0000006000017945 */ /* 0x000fe80003800000 */
[----:B------:R0:W-:Y:S01]  /*12a50*/  @!P4 STG.E.U8 desc[UR36][R6.64+0xf8], R3 ;  /* 0x0000f8030600c986 */ /* 0x0001e2000c101124 */
[----:B------:R-:W-:Y:S05]  /*12a60*/  @P2 BRA `(.L_x_537) ;  /* 0x00000000000c2947 */ /* 0x000fea0003800000 */
[----:B------:R-:W0:Y:S02]  /*12a70*/  LDG.E.U8 R16, desc[UR36][R14.64+0xf9] ;  /* 0x0000f9240e107981 */ /* 0x000e24000c1e1100 */
[----:B0-----:R-:W-:-:S05]  /*12a80*/  PRMT R3, R16, 0x8880, RZ ;  /* 0x0000888010037816 */ /* 0x001fca00000000ff */
[----:B------:R-:W-:-:S07]  /*12a90*/  IMAD R2, R3, R18, RZ ;  /* 0x0000001203027224 */ /* 0x000fce00078e02ff */
.L_x_537:
[----:B------:R-:W-:Y:S05]  /*12aa0*/  BSYNC B1 ;  /* 0x0000000000017941 */ /* 0x000fea0003800000 */
.L_x_536:
[----:B------:R-:W-:Y:S01]  /*12ab0*/  @!P2 IMAD R149, R149, R17, R2 ;  /* 0x000000119595a224 */ /* 0x000fe200078e0202 */
[----:B------:R-:W-:Y:S04]  /*12ac0*/  BSSY B1, `(.L_x_538) ;  /* 0x0000006000017945 */ /* 0x000fe80003800000 */
[----:B------:R0:W-:Y:S01]  /*12ad0*/  @!P2 STG.E.U8 desc[UR36][R6.64+0xf9], R149 ;  /* 0x0000f9950600a986 */ /* 0x0001e2000c101124 */
[----:B------:R-:W-:Y:S05]  /*12ae0*/  @P6 BRA `(.L_x_539) ;  /* 0x00000000000c6947 */ /* 0x000fea0003800000 */
[----:B------:R-:W0:Y:S02]  /*12af0*/  LDG.E.U8 R16, desc[UR36][R154.64+0xf8] ;  /* 0x0000f8249a107981 */ /* 0x000e24000c1e1100 */
[----:B0-----:R-:W-:-:S05]  /*12b00*/  PRMT R3, R16, 0x8880, RZ ;  /* 0x0000888010037816 */ /* 0x001fca00000000ff */
[----:B------:R-:W-:-:S07]  /*12b10*/  IMAD R2, R3, R18, RZ ;  /* 0x0000001203027224 */ /* 0x000fce00078e02ff */
.L_x_539:
[----:B------:R-:W-:Y:S05]  /*12b20*/  BSYNC B1 ;  /* 0x0000000000017941 */ /* 0x000fea0003800000 */
.L_x_538:
[----:B0-----:R-:W-:Y:S01]  /*12b30*/  @!P6 IMAD R3, R150, R17, R2 ;  /* 0x000000119603e224 */ /* 0x001fe200078e0202 */
[----:B------:R-:W-:Y:S01]  /*12b40*/  ISETP.LT.OR P0, PT, R0, 0xfa, !P0 ;  /* 0x000000fa0000780c */ /* 0x000fe20004701670 */
[----:B------:R-:W-:Y:S03]  /*12b50*/  BSSY B1, `(.L_x_540) ;  /* 0x0000006000017945 */ /* 0x000fe60003800000 */
[----:B------:R0:W-:Y:S09]  /*12b60*/  @!P6 STG.E.U8 desc[UR36][R8.64+0xf8], R3 ;  /* 0x0000f8030800e986 */ /* 0x0001f2000c101124 */
[----:B------:R-:W-:Y:S05]  /*12b70*/  @P0 BRA `(.L_x_541) ;  /* 0x00000000000c0947 */ /* 0x000fea0003800000 */
[----:B------:R-:W0:Y:S02]  /*12b80*/  LDG.E.U8 R16, desc[UR36][R154.64+0xf9] ;  /* 0x0000f9249a107981 */ /* 0x000e24000c1e1100 */
[----:B0-----:R-:W-:-:S05]  /*12b90*/  PRMT R3, R16, 0x8880, RZ ;  /* 0x0000888010037816 */ /* 0x001fca00000000ff */
[----:B------:R-:W-:-:S07]  /*12ba0*/  IMAD R2, R3, R18, RZ ;  /* 0x0000001203027224 */ /* 0x000fce00078e02ff */
.L_x_541:
[----:B------:R-:W-:Y:S05]  /*12bb0*/  BSYNC B1 ;  /* 0x0000000000017941 */ /* 0x000fea0003800000 */
.L_x_540:
[----:B------:R-:W-:Y:S01]  /*12bc0*/  IMAD R151, R151, R17, R2 ;  /* 0x0000001197977224 */ /* 0x000fe200078e0202 */
[----:B------:R-:W-:Y:S06]  /*12bd0*/  @P0 BRA `(.L_x_542) ;  /* 0x0000003800180947 */ /* 0x000fec0003800000 */
[----:B------:R0:W-:Y:S01]  /*12be0*/  STG.E.U8 desc[UR36][R8.64+0xf9], R151 ;  /* 0x0000f99708007986 */ /* 0x0001e2000c101124 */
[----:B------:R-:W-:Y:S05]  /*12bf0*/  BRA `(.L_x_542) ;  /* 0x0000003800107947 */ /* 0x000fea0003800000 */
.L_x_29:
[----:B------:R-:W2:Y:S04]  /*12c00*/  LDL.LU R2, [R1] ;  /* 0x0000000001027983 */ /* 0x000ea80000300800 */
[----:B------:R-:W3:Y:S04]  /*12c10*/  LDL.LU R3, [R1+0xc] ;  /* 0x00000c0001037983 */ /* 0x000ee80000300800 */
[----:B------:R-:W4:Y:S04]  /*12c20*/  LDL.LU R12, [R1+0x14] ;  /* 0x00001400010c7983 */ /* 0x000f280000300800 */
[----:B------:R-:W5:Y:S04]  /*12c30*/  LDL.LU R13, [R1+0x8c] ;  /* 0x00008c00010d7983 */ /* 0x000f680000300800 */
        /* <DEDUP_REMOVED lines=63> */
[----:B------:R-:W5:Y:S01]  /*13030*/  LDL.LU R176, [R1+0x194] ;  /* 0x0001940001b07983 */ /* 0x000f620000300800 */
[----:B------:R-:W-:-:S03]  /*13040*/  ISETP.GE.AND P0, PT, R19, 0x1, PT ;  /* 0x000000011300780c */ /* 0x000fc60003f06270 */
[----:B------:R-:W5:Y:S04]  /*13050*/  LDL.LU R175, [R1+0x198] ;  /* 0x0001980001af7983 */ /* 0x000f680000300800 */
[----:B------:R-:W5:Y:S04]  /*13060*/  LDL.LU R174, [R1+0x19c] ;  /* 0x00019c0001ae7983 */ /* 0x000f680000300800 */
[----:B------:R-:W5:Y:S04]  /*13070*/  LDL.LU R173, [R1+0x1a0] ;  /* 0x0001a00001ad7983 */ /* 0x000f680000300800 */
[----:B------:R-:W5:Y:S01]  /*13080*/  LDL.LU R172, [R1+0x1a4] ;  /* 0x0001a40001ac7983 */ /* 0x000f620000300800 */
[----:B------:R-:W-:-:S03]  /*13090*/  ISETP.LT.OR P1, PT, R0, 0x1, !P0 ;  /* 0x000000010000780c */ /* 0x000fc60004721670 */
        /* <DEDUP_REMOVED lines=13> */
[----:B--2---:R-:W-:-:S03]  /*13170*/  @!P1 IMAD R2, R2, R17, RZ ;  /* 0x0000001102029224 */ /* 0x004fc600078e02ff */
        /* <DEDUP_REMOVED lines=9> */
[----:B------:R0:W-:Y:S04]  /*13210*/  @!P1 STG.E.U8 desc[UR36][R4.64], R2 ;  /* 0x0000000204009986 */ /* 0x0001e8000c101124 */
[----:B0-----:R-:W3:Y:S01]  /*13220*/  LDL.LU R2, [R1+0x4] ;  /* 0x0000040001027983 */ /* 0x001ee20000300800 */
[----:B------:R-:W-:-:S02]  /*13230*/  ISETP.LT.OR P1, PT, R0, 0x2, !P0 ;  /* 0x000000020000780c */ /* 0x000fc40004721670 */
[----:B------:R-:W-:-:S11]  /*13240*/  ISETP.GE.AND P2, PT, R19, 0x9, PT ;  /* 0x000000091300780c */ /* 0x000fd60003f46270 */
[----:B---3--:R-:W-:-:S05]  /*13250*/  @!P1 IMAD R2, R2, R17, RZ ;  /* 0x0000001102029224 */ /* 0x008fca00078e02ff */
[----:B------:R0:W-:Y:S04]  /*13260*/  @!P1 STG.E.U8 desc[UR36][R4.64+0x1], R2 ;  /* 0x0000010204009986 */ /* 0x0001e8000c101124 */
[----:B0-----:R-:W3:Y:S01]  /*13270*/  LDL.LU R2, [R1+0x8] ;  /* 0x0000080001027983 */ /* 0x001ee20000300800 */
[C---:B------:R-:W-:Y:S02]  /*13280*/  ISETP.LT.OR P1, PT, R0.reuse, 0x1, !P2 ;  /* 0x000000010000780c */ /* 0x040fe40005721670 */
[C---:B------:R-:W-:Y:S02]  /*13290*/  ISETP.LT.OR P3, PT, R0.reuse, 0x2, !P2 ;  /* 0x000000020000780c */ /* 0x040fe40005761670 */
[----:B------:R-:W-:-:S09]  /*132a0*/  ISETP.LT.OR P4, PT, R0, 0x9, !P0 ;  /* 0x000000090000780c */ /* 0x000fd20004781670 */
[----:B---3--:R-:W-:-:S05]  /*132b0*/  @!P1 IMAD R2, R2, R17, RZ ;  /* 0x0000001102029224 */ /* 0x008fca00078e02ff */
[----:B------:R0:W-:Y:S04]  /*132c0*/  @!P1 STG.E.U8 desc[UR36][R10.64], R2 ;  /* 0x000000020a009986 */ /* 0x0001e8000c101124 */
[----:B0-----:R-:W3:Y:S01]  /*132d0*/  LDL.LU R2, [R1+0x10] ;  /* 0x0000100001027983 */ /* 0x001ee20000300800 */
[----:B------:R-:W-:Y:S01]  /*132e0*/  @!P3 IMAD R3, R3, R17, RZ ;  /* 0x000000110303b224 */ /* 0x000fe200078e02ff */
[C---:B------:R-:W-:Y:S02]  /*132f0*/  ISETP.LT.OR P1, PT, R0.reuse, 0xa, !P0 ;  /* 0x0000000a0000780c */ /* 0x040fe40004721670 */
[C---:B------:R-:W-:Y:S02]  /*13300*/  ISETP.LT.OR P5, PT, R0.reuse, 0x9, !P2 ;  /* 0x000000090000780c */ /* 0x040fe400057a1670 */
[----:B------:R0:W-:Y:S01]  /*13310*/  @!P3 STG.E.U8 desc[UR36][R10.64+0x1], R3 ;  /* 0x000001030a00b986 */ /* 0x0001e2000c101124 */
[----:B------:R-:W-:-:S03]  /*13320*/  ISETP.LT.OR P6, PT, R0, 0xa, !P2 ;  /* 0x0000000a0000780c */ /* 0x000fc600057c1670 */
[----:B0-----:R-:W5:Y:S01]  /*13330*/  LDL.LU R3, [R1+0x18] ;  /* 0x0000180001037983 */ /* 0x001f620000300800 */
[----:B---3--:R-:W-:-:S05]  /*13340*/  @!P4 IMAD R2, R2, R17, RZ ;  /* 0x000000110202c224 */ /* 0x008fca00078e02ff */
[----:B------:R0:W-:Y:S04]  /*13350*/  @!P4 STG.E.U8 desc[UR36][R4.64+0x8], R2 ;  /* 0x000008020400c986 */ /* 0x0001e8000c101124 */
[----:B0-----:R-:W3:Y:S01]  /*13360*/  LDL.LU R2, [R1+0x1c] ;  /* 0x00001c0001027983 */ /* 0x001ee20000300800 */
[-C--:B----4-:R-:W-:Y:S02]  /*13370*/  @!P1 IMAD R12, R12, R17.reuse, RZ ;  /* 0x000000110c0c9224 */ /* 0x090fe400078e02ff */
[----:B-----5:R-:W-:-:S03]  /*13380*/  @!P5 IMAD R3, R3, R17, RZ ;  /* 0x000000110303d224 */ /* 0x020fc600078e02ff */
[----:B------:R0:W-:Y:S04]  /*13390*/  @!P1 STG.E.U8 desc[UR36][R4.64+0x9], R12 ;  /* 0x0000090c04009986 */ /* 0x0001e8000c101124 */
[----:B------:R1:W-:Y:S04]  /*133a0*/  @!P5 STG.E.U8 desc[UR36][R10.64+0x8], R3 ;  /* 0x000008030a00d986 */ /* 0x0003e8000c101124 */
[----:B0-----:R-:W4:Y:S04]  /*133b0*/  LDL.LU R12, [R1+0x28] ;  /* 0x00002800010c7983 */ /* 0x001f280000300800 */
[----:B-1----:R-:W5:Y:S01]  /*133c0*/  LDL.LU R3, [R1+0x20] ;  /* 0x0000200001037983 */ /* 0x002f620000300800 */
[----:B---3--:R-:W-:-:S05]  /*133d0*/  @!P6 IMAD R2, R2, R17, RZ ;  /* 0x000000110202e224 */ /* 0x008fca00078e02ff */
[----:B------:R0:W-:Y:S04]  /*133e0*/  @!P6 STG.E.U8 desc[UR36][R10.64+0x9], R2 ;  /* 0x000009020a00e986 */ /* 0x0001e8000c101124 */
[----:B0-----:R-:W3:Y:S01]  /*133f0*/  LDL.LU R2, [R1+0x24] ;  /* 0x0000240001027983 */ /* 0x001ee20000300800 */
[C---:B------:R-:W-:Y:S02]  /*13400*/  ISETP.LT.OR P3, PT, R0.reuse, 0x11, !P0 ;  /* 0x000000110000780c */ /* 0x040fe40004761670 */
[----:B------:R-:W-:-:S11]  /*13410*/  ISETP.LT.OR P4, PT, R0, 0x12, !P0 ;  /* 0x000000120000780c */ /* 0x000fd60004781670 */
[----:B-----5:R-:W-:-:S05]  /*13420*/  @!P3 IMAD R3, R3, R17, RZ ;  /* 0x000000110303b224 */ /* 0x020fca00078e02ff */
[----:B------:R0:W-:Y:S04]  /*13430*/  @!P3 STG.E.U8 desc[UR36][R4.64+0x10], R3 ;  /* 0x000010030400b986 */ /* 0x0001e8000c101124 */
[----:B0-----:R-:W5:Y:S01]  /*13440*/  LDL.LU R3, [R1+0x2c] ;  /* 0x00002c0001037983 */ /* 0x001f620000300800 */
[----:B---3--:R-:W-:-:S05]  /*13450*/  @!P4 IMAD R2, R2, R17, RZ ;  /* 0x000000110202c224 */ /* 0x008fca00078e02ff */
[----:B------:R0:W-:Y:S04]  /*13460*/  @!P4 STG.E.U8 desc[UR36][R4.64+0x11], R2 ;  /* 0x000011020400c986 */ /* 0x0001e8000c101124 */
[----:B0-----:R-:W3:Y:S01]  /*13470*/  LDL.LU R2, [R1+0x30] ;  /* 0x0000300001027983 */ /* 0x001ee20000300800 */
[C---:B------:R-:W-:Y:S02]  /*13480*/  ISETP.LT.OR P1, PT, R0.reuse, 0x11, !P2 ;  /* 0x000000110000780c */ /* 0x040fe40005721670 */
[C---:B------:R-:W-:Y:S02]  /*13490*/  ISETP.LT.OR P5, PT, R0.reuse, 0x12, !P2 ;  /* 0x000000120000780c */ /* 0x040fe400057a1670 */
[----:B------:R-:W-:-:S09]  /*134a0*/  ISETP.LT.OR P6, PT, R0, 0x19, !P0 ;  /* 0x000000190000780c */ /* 0x000fd200047c1670 */
        /* <DEDUP_REMOVED lines=38> */
[----:B------:R-:W-:-:S13]  /*13710*/  ISETP.LT.OR P6, PT, R0, 0x2a, !P0 ;  /* 0x0000002a0000780c */ /* 0x000fda00047c1670 */
[----:B-----5:R-:W-:-:S05]  /*13720*/  @!P6 IMAD R3, R3, R17, RZ ;  /* 0x000000110303e224 */ /* 0x020fca00078e02ff */
[----:B------:R-:W-:Y:S01]  /*13730*/  @!P6 STG.E.U8 desc[UR36][R4.64+0x29], R3 ;  /* 0x000029030400e986 */ /* 0x000fe2000c101124 */
[----:B---3--:R-:W-:-:S05]  /*13740*/  @!P5 IMAD R2, R2, R17, RZ ;  /* 0x000000110202d224 */ /* 0x008fca00078e02ff */
[----:B------:R0:W-:Y:S04]  /*13750*/  @!P5 STG.E.U8 desc[UR36][R4.64+0x28], R2 ;  /* 0x000028020400d986 */ /* 0x0001e8000c101124 */
[----:B0-----:R-:W3:Y:S04]  /*13760*/  LDL.LU R2, [R1+0x58] ;  /* 0x0000580001027983 */ /* 0x001ee80000300800 */
[----:B------:R-:W5:Y:S01]  /*13770*/  LDL.LU R3, [R1+0x5c] ;  /* 0x00005c0001037983 */ /* 0x000f620000300800 */
[C---:B------:R-:W-:Y:S02]  /*13780*/  ISETP.LT.OR P1, PT, R0.reuse, 0x29, !P2 ;  /* 0x000000290000780c */ /* 0x040fe40005721670 */
[----:B------:R-:W-:-:S11]  /*13790*/  ISETP.LT.OR P3, PT, R0, 0x2a, !P2 ;  /* 0x0000002a0000780c */ /* 0x000fd60005761670 */
[----:B---3--:R-:W-:-:S05]  /*137a0*/  @!P1 IMAD R2, R2, R17, RZ ;  /* 0x0000001102029224 */ /* 0x008fca00078e02ff */
[----:B------:R0:W-:Y:S04]  /*137b0*/  @!P1 STG.E.U8 desc[UR36][R10.64+0x28], R2 ;  /* 0x000028020a009986 */ /* 0x0001e8000c101124 */
[----:B0-----:R-:W3:Y:S01]  /*137c0*/  LDL.LU R2, [R1+0x60] ;  /* 0x0000600001027983 */ /* 0x001ee20000300800 */
[----:B-----5:R-:W-:-:S05]  /*137d0*/  @!P3 IMAD R3, R3, R17, RZ ;  /* 0x000000110303b224 */ /* 0x020fca00078e02ff */
[----:B------:R0:W-:Y:S04]  /*137e0*/  @!P3 STG.E.U8 desc[UR36][R10.64+0x29], R3 ;  /* 0x000029030a00b986 */ /* 0x0001e8000c101124 */
[----:B0-----:R-:W5:Y:S01]  /*137f0*/  LDL.LU R3, [R1+0x68] ;  /* 0x0000680001037983 */ /* 0x001f620000300800 */
[C---:B------:R-:W-:Y:S02]  /*13800*/  ISETP.LT.OR P4, PT, R0.reuse, 0x31, !P0 ;  /* 0x000000310000780c */ /* 0x040fe40004781670 */
[C---:B------:R-:W-:Y:S02]  /*13810*/  ISETP.LT.OR P5, PT, R0.reuse, 0x32, !P0 ;  /* 0x000000320000780c */ /* 0x040fe400047a1670 */
[----:B------:R-:W-:-:S11]  /*13820*/  ISETP.LT.OR P6, PT, R0, 0x31, !P2 ;  /* 0x000000310000780c */ /* 0x000fd600057c1670 */
[----:B----4-:R-:W-:-:S05]  /*13830*/  @!P5 IMAD R12, R12, R17, RZ ;  /* 0x000000110c0cd224 */ /* 0x010fca00078e02ff */
[----:B------:R-:W-:Y:S01]  /*13840*/  @!P5 STG.E.U8 desc[UR36][R4.64+0x31], R12 ;  /* 0x0000310c0400d986 */ /* 0x000fe2000c101124 */
[----:B---3--:R-:W-:-:S05]  /*13850*/  @!P4 IMAD R2, R2, R17, RZ ;  /* 0x000000110202c224 */ /* 0x008fca00078e02ff */
[----:B------:R0:W-:Y:S04]  /*13860*/  @!P4 STG.E.U8 desc[UR36][R4.64+0x30], R2 ;  /* 0x000030020400c986 */ /* 0x0001e8000c101124 */
[----:B0-----:R-:W3:Y:S01]  /*13870*/  LDL.LU R2, [R1+0x6c] ;  /* 0x00006c0001027983 */ /* 0x001ee20000300800 */
[----:B-----5:R-:W-:-:S03]  /*13880*/  @!P6 IMAD R3, R3, R17, RZ ;  /* 0x000000110303e224 */ /* 0x020fc600078e02ff */
[----:B------:R-:W4:Y:S04]  /*13890*/  LDL.LU R12, [R1+0x78] ;  /* 0x00007800010c7983 */ /* 0x000f280000300800 */
[----:B------:R0:W-:Y:S04]  /*138a0*/  @!P6 STG.E.U8 desc[UR36][R10.64+0x30], R3 ;  /* 0x000030030a00e986 */ /* 0x0001e8000c101124 */
[----:B0-----:R-:W5:Y:S01]  /*138b0*/  LDL.LU R3, [R1+0x70] ;  /* 0x0000700001037983 */ /* 0x001f620000300800 */
        /* <DEDUP_REMOVED lines=11> */
[-C--:B----4-:R-:W-:Y:S02]  /*13970*/  @!P5 IMAD R12, R12, R17.reuse, RZ ;  /* 0x000000110c0cd224 */ /* 0x090fe400078e02ff */
[----:B---3--:R-:W-:-:S05]  /*13980*/  @!P4 IMAD R2, R2, R17, RZ ;  /* 0x000000110202c224 */ /* 0x008fca00078e02ff */
[----:B------:R0:W-:Y:S04]  /*13990*/  @!P4 STG.E.U8 desc[UR36][R4.64+0x39], R2 ;  /* 0x000039020400c986 */ /* 0x0001e8000c101124 */
[----:B0-----:R-:W3:Y:S01]  /*139a0*/  LDL.LU R2, [R1+0x80] ;  /* 0x0000800001027983 */ /* 0x001ee20000300800 */
[----:B-----5:R-:W-:-:S03]  /*139b0*/  @!P6 IMAD R3, R3, R17, RZ ;  /* 0x000000110303e224 */ /* 0x020fc600078e02ff */
[----:B------:R0:W-:Y:S04]  /*139c0*/  @!P5 STG.E.U8 desc[UR36][R10.64+0x38], R12 ;  /* 0x0000380c0a00d986 */ /* 0x0001e8000c101124 */
[----:B------:R1:W-:Y:S04]  /*139d0*/  @!P6 STG.E.U8 desc[UR36][R10.64+0x39], R3 ;  /* 0x000039030a00e986 */ /* 0x0003e8000c101124 */
[----:B0-----:R-:W4:Y:S04]  /*139e0*/  LDL.LU R12, [R1+0xa0] ;  /* 0x0000a000010c7983 */ /* 0x001f280000300800 */
[----:B-1----:R-:W5:Y:S01]  /*139f0*/  LDL.LU R3, [R1+0x84] ;  /* 0x0000840001037983 */ /* 0x002f620000300800 */
[----:B------:R-:W-:-:S02]  /*13a00*/  ISETP.LT.OR P1, PT, R0, 0x41, !P0 ;  /* 0x000000410000780c */ /* 0x000fc40004721670 */
        /* <DEDUP_REMOVED lines=9> */
[C---:B------:R-:W-:Y:S02]  /*13aa0*/  ISETP.LT.OR P6, PT, R0.reuse, 0x49, !P0 ;  /* 0x000000490000780c */ /* 0x040fe400047c1670 */
[----:B------:R-:W-:-:S02]  /*13ab0*/  ISETP.LT.OR P1, PT, R0, 0x4a, !P0 ;  /* 0x0000004a0000780c */ /* 0x000fc40004721670 */
[----:B------:R-:W-:-:S07]  /*13ac0*/  ISETP.LT.OR P3, PT, R0, 0x49, !P2 ;  /* 0x000000490000780c */ /* 0x000fce0005761670 */
[-C--:B------:R-:W-:Y:S02]  /*13ad0*/  @!P5 IMAD R13, R13, R17.reuse, RZ ;  /* 0x000000110d0dd224 */ /* 0x080fe400078e02ff */
[-C--:B------:R-:W-:Y:S02]  /*13ae0*/  @!P6 IMAD R15, R15, R17.reuse, RZ ;  /* 0x000000110f0fe224 */ /* 0x080fe400078e02ff */
[----:B------:R-:W-:Y:S01]  /*13af0*/  @!P1 IMAD R21, R21, R17, RZ ;  /* 0x0000001115159224 */ /* 0x000fe200078e02ff */
[----:B------:R4:W-:Y:S01]  /*13b00*/  @!P5 STG.E.U8 desc[UR36][R10.64+0x41], R13 ;  /* 0x0000410d0a00d986 */ /* 0x0009e2000c101124 */
[----:B------:R-:W-:-:S13]  /*13b10*/  ISETP.LT.OR P5, PT, R0, 0x51, !P0 ;  /* 0x000000510000780c */ /* 0x000fda00047a1670 */
[-C--:B----4-:R-:W-:Y:S02]  /*13b20*/  @!P5 IMAD R13, R12, R17.reuse, RZ ;  /* 0x000000110c0dd224 */ /* 0x090fe400078e02ff */
[----:B---3--:R-:W-:-:S05]  /*13b30*/  @!P4 IMAD R2, R2, R17, RZ ;  /* 0x000000110202c224 */ /* 0x008fca00078e02ff */
[----:B------:R-:W-:Y:S01]  /*13b40*/  @!P4 STG.E.U8 desc[UR36][R10.64+0x40], R2 ;  /* 0x000040020a00c986 */ /* 0x000fe2000c101124 */
[----:B------:R-:W-:-:S03]  /*13b50*/  ISETP.LT.OR P4, PT, R0, 0x4a, !P2 ;  /* 0x0000004a0000780c */ /* 0x000fc60005781670 */
[----:B------:R0:W-:Y:S01]  /*13b60*/  @!P6 STG.E.U8 desc[UR36][R4.64+0x48], R15 ;  /* 0x0000480f0400e986 */ /* 0x0001e2000c101124 */
[----:B------:R-:W-:-:S03]  /*13b70*/  ISETP.LT.OR P6, PT, R0, 0x52, !P0 ;  /* 0x000000520000780c */ /* 0x000fc600047c1670 */
[----:B------:R-:W-:Y:S01]  /*13b80*/  @!P1 STG.E.U8 desc[UR36][R4.64+0x49], R21 ;  /* 0x0000491504009986 */ /* 0x000fe2000c101124 */
[----:B------:R-:W-:-:S05]  /*13b90*/  ISETP.LT.OR P1, PT, R0, 0x51, !P2 ;  /* 0x000000510000780c */ /* 0x000fca0005721670 */
[-C--:B------:R-:W-:Y:S02]  /*13ba0*/  @!P4 IMAD R23, R23, R17.reuse, RZ ;  /* 0x000000111717c224 */ /* 0x080fe400078e02ff */
[-C--:B-----5:R-:W-:Y:S02]  /*13bb0*/  @!P3 IMAD R3, R3, R17.reuse, RZ ;  /* 0x000000110303b224 */ /* 0x0a0fe400078e02ff */
[-C--:B0-----:R-:W-:Y:S01]  /*13bc0*/  @!P6 IMAD R15, R235, R17.reuse, RZ ;  /* 0x00000011eb0fe224 */ /* 0x081fe200078e02ff */
[----:B------:R-:W-:Y:S03]  /*13bd0*/  @!P4 STG.E.U8 desc[UR36][R10.64+0x49], R23 ;  /* 0x000049170a00c986 */ /* 0x000fe6000c101124 */
[----:B------:R-:W-:Y:S01]  /*13be0*/  @!P1 IMAD R153, R153, R17, RZ ;  /* 0x0000001199999224 */ /* 0x000fe200078e02ff */
[----:B------:R0:W-:Y:S01]  /*13bf0*/  @!P3 STG.E.U8 desc[UR36][R10.64+0x48], R3 ;  /* 0x000048030a00b986 */ /* 0x0001e2000c101124 */
[----:B------:R-:W-:-:S02]  /*13c00*/  ISETP.LT.OR P3, PT, R0, 0x52, !P2 ;  /* 0x000000520000780c */ /* 0x000fc40005761670 */
[C---:B------:R-:W-:Y:S01]  /*13c10*/  ISETP.LT.OR P4, PT, R0.reuse, 0x59, !P0 ;  /* 0x000000590000780c */ /* 0x040fe20004781670 */
[----:B------:R1:W-:Y:S01]  /*13c20*/  @!P5 STG.E.U8 desc[UR36][R4.64+0x50], R13 ;  /* 0x0000500d0400d986 */ /* 0x0003e2000c101124 */
[----:B------:R-:W-:-:S03]  /*13c30*/  ISETP.LT.OR P5, PT, R0, 0x5a, !P0 ;  /* 0x0000005a0000780c */ /* 0x000fc600047a1670 */
[----:B------:R3:W-:Y:S01]  /*13c40*/  @!P6 STG.E.U8 desc[UR36][R4.64+0x51], R15 ;  /* 0x0000510f0400e986 */ /* 0x0007e2000c101124 */
[----:B------:R-:W-:-:S03]  /*13c50*/  ISETP.LT.OR P6, PT, R0, 0x59, !P2 ;  /* 0x000000590000780c */ /* 0x000fc600057c1670 */
[----:B------:R-:W-:Y:S01]  /*13c60*/  @!P1 STG.E.U8 desc[UR36][R10.64+0x50], R153 ;  /* 0x000050990a009986 */ /* 0x000fe2000c101124 */
[----:B------:R-:W-:Y:S01]  /*13c70*/  ISETP.LT.OR P1, PT, R0, 0x5a, !P2 ;  /* 0x0000005a0000780c */ /* 0x000fe20005721670 */
[-C--:B0-----:R-:W-:Y:S02]  /*13c80*/  @!P3 IMAD R3, R234, R17.reuse, RZ ;  /* 0x00000011ea03b224 */ /* 0x081fe400078e02ff */
[-C--:B------:R-:W-:Y:S02]  /*13c90*/  @!P4 IMAD R21, R233, R17.reuse, RZ ;  /* 0x00000011e915c224 */ /* 0x080fe400078e02ff */
[-C--:B-1----:R-:W-:Y:S01]  /*13ca0*/  @!P5 IMAD R13, R232, R17.reuse, RZ ;  /* 0x00000011e80dd224 */ /* 0x082fe200078e02ff */
[----:B------:R0:W-:Y:S03]  /*13cb0*/  @!P3 STG.E.U8 desc[UR36][R10.64+0x51], R3 ;  /* 0x000051030a00b986 */ /* 0x0001e6000c101124 */
[----:B---3--:R-:W-:Y:S01]  /*13cc0*/  @!P6 IMAD R15, R231, R17, RZ ;  /* 0x00000011e70fe224 */ /* 0x008fe200078e02ff */
[----:B------:R1:W-:Y:S01]  /*13cd0*/  @!P4 STG.E.U8 desc[UR36][R4.64+0x58], R21 ;  /* 0x000058150400c986 */ /* 0x0003e2000c101124 */
[----:B------:R-:W-:-:S02]  /*13ce0*/  ISETP.LT.OR P3, PT, R0, 0x61, !P0 ;  /* 0x000000610000780c */ /* 0x000fc40004761670 */
[----:B------:R-:W-:Y:S01]  /*13cf0*/  @!P1 IMAD R23, R230, R17, RZ ;  /* 0x00000011e6179224 */ /* 0x000fe200078e02ff */
        /* <DEDUP_REMOVED lines=8> */
[-C--:B-1----:R-:W-:Y:S02]  /*13d80*/  @!P4 IMAD R21, R228, R17.reuse, RZ ;  /* 0x00000011e415c224 */ /* 0x082fe400078e02ff */
[-C--:B---3--:R-:W-:Y:S01]  /*13d90*/  @!P5 IMAD R13, R227, R17.reuse, RZ ;  /* 0x00000011e30dd224 */ /* 0x088fe200078e02ff */
[----:B------:R0:W-:Y:S03]  /*13da0*/  @!P3 STG.E.U8 desc[UR36][R4.64+0x60], R3 ;  /* 0x000060030400b986 */ /* 0x0001e6000c101124 */
[----:B----4-:R-:W-:Y:S01]  /*13db0*/  @!P6 IMAD R15, R226, R17, RZ ;  /* 0x00000011e20fe224 */ /* 0x010fe200078e02ff */
        /* <DEDUP_REMOVED lines=134> */
[-C--:B----4-:R-:W-:Y:S01]  /*14620*/  @!P6 IMAD R15, R181, R17.reuse, RZ ;  /* 0x00000011b50fe224 */ /* 0x090fe200078e02ff */
[----:B------:R1:W-:Y:S03]  /*14630*/  @!P4 STG.E.U8 desc[UR36][R10.64+0xb8], R21 ;  /* 0x0000b8150a00c986 */ /* 0x0003e6000c101124 */
[----:B------:R-:W-:Y:S01]  /*14640*/  @!P1 IMAD R23, R180, R17, RZ ;  /* 0x00000011b4179224 */ /* 0x000fe200078e02ff */
[C---:B------:R-:W-:Y:S01]  /*14650*/  ISETP.LT.OR P3, PT, R0.reuse, 0xc1, !P2 ;  /* 0x000000c10000780c */ /* 0x040fe20005761670 */
[----:B------:R3:W-:Y:S01]  /*14660*/  @!P5 STG.E.U8 desc[UR36][R10.64+0xb9], R13 ;  /* 0x0000b90d0a00d986 */ /* 0x0007e2000c101124 */
[----:B------:R-:W-:-:S02]  /*14670*/  ISETP.LT.OR P4, PT, R0, 0xc2, !P2 ;  /* 0x000000c20000780c */ /* 0x000fc40005781670 */
[C---:B------:R-:W-:Y:S01]  /*14680*/  ISETP.LT.OR P5, PT, R0.reuse, 0xc9, !P0 ;  /* 0x000000c90000780c */ /* 0x040fe200047a1670 */
[----:B------:R4:W-:Y:S01]  /*14690*/  @!P6 STG.E.U8 desc[UR36][R4.64+0xc0], R15 ;  /* 0x0000c00f0400e986 */ /* 0x0009e2000c101124 */
[----:B------:R-:W-:-:S03]  /*146a0*/  ISETP.LT.OR P6, PT, R0, 0xca, !P0 ;  /* 0x000000ca0000780c */ /* 0x000fc600047c1670 */
[----:B------:R-:W-:Y:S01]  /*146b0*/  @!P1 STG.E.U8 desc[UR36][R4.64+0xc1], R23 ;  /* 0x0000c11704009986 */ /* 0x000fe2000c101124 */
[----:B------:R-:W-:-:S03]  /*146c0*/  ISETP.LT.OR P1, PT, R0, 0xc9, !P2 ;  /* 0x000000c90000780c */ /* 0x000fc60005721670 */
[-C--:B0-----:R-:W-:Y:S02]  /*146d0*/  @!P3 IMAD R3, R179, R17.reuse, RZ ;  /* 0x00000011b303b224 */ /* 0x081fe400078e02ff */
[-C--:B-1----:R-:W-:Y:S02]  /*146e0*/  @!P4 IMAD R21, R178, R17.reuse, RZ ;  /* 0x00000011b215c224 */ /* 0x082fe400078e02ff */
[-C--:B---3--:R-:W-:Y:S02]  /*146f0*/  @!P5 IMAD R13, R177, R17.reuse, RZ ;  /* 0x00000011b10dd224 */ /* 0x088fe400078e02ff */
[-C--:B----4-:R-:W-:Y:S01]  /*14700*/  @!P6 IMAD R15, R176, R17.reuse, RZ ;  /* 0x00000011b00fe224 */ /* 0x090fe200078e02ff */
[----:B------:R0:W-:Y:S03]  /*14710*/  @!P3 STG.E.U8 desc[UR36][R10.64+0xc0], R3 ;  /* 0x0000c0030a00b986 */ /* 0x0001e6000c101124 */
        /* <DEDUP_REMOVED lines=36> */
[----:B------:R4:W-:Y:S04]  /*14960*/  @!P6 STG.E.U8 desc[UR36][R10.64+0xd9], R15 ;  /* 0x0000d90f0a00e986 */ /* 0x0009e8000c101124 */
[----:B------:R-:W-:Y:S01]  /*14970*/  @!P1 STG.E.U8 desc[UR36][R4.64+0xe0], R153 ;  /* 0x0000e09904009986 */ /* 0x000fe2000c101124 */
[C---:B------:R-:W-:Y:S02]  /*14980*/  ISETP.LT.OR P1, PT, R0.reuse, 0xea, !P0 ;  /* 0x000000ea0000780c */ /* 0x040fe40004721670 */
[----:B------:R-:W-:Y:S01]  /*14990*/  ISETP.LT.OR P6, PT, R0, 0xe9, !P0 ;  /* 0x000000e90000780c */ /* 0x000fe200047c1670 */
[-C--:B0-----:R-:W-:Y:S02]  /*149a0*/  @!P3 IMAD R3, R164, R17.reuse, RZ ;  /* 0x00000011a403b224 */ /* 0x081fe400078e02ff */
[----:B-1----:R-:W-:-:S02]  /*149b0*/  @!P4 IMAD R21, R163, R17, RZ ;  /* 0x00000011a315c224 */ /* 0x002fc400078e02ff */
[----:B---3--:R-:W-:Y:S01]  /*149c0*/  @!P5 IMAD R13, R162, R17, RZ ;  /* 0x00000011a20dd224 */ /* 0x008fe200078e02ff */
[----:B------:R0:W-:Y:S01]  /*149d0*/  @!P3 STG.E.U8 desc[UR36][R4.64+0xe1], R3 ;  /* 0x0000e1030400b986 */ /* 0x0001e2000c101124 */
[----:B------:R-:W-:-:S04]  /*149e0*/  ISETP.LT.OR P3, PT, R0, 0xe9, !P2 ;  /* 0x000000e90000780c */ /* 0x000fc80005761670 */
[-C--:B------:R-:W-:Y:S01]  /*149f0*/  @!P1 IMAD R23, R160, R17.reuse, RZ ;  /* 0x00000011a0179224 */ /* 0x080fe200078e02ff */
[----:B------:R2:W-:Y:S01]  /*14a00*/  @!P4 STG.E.U8 desc[UR36][R10.64+0xe0], R21 ;  /* 0x0000e0150a00c986 */ /* 0x0005e2000c101124 */
[----:B----4-:R-:W-:Y:S01]  /*14a10*/  @!P6 IMAD R15, R161, R17, RZ ;  /* 0x00000011a10fe224 */ /* 0x010fe200078e02ff */
[C---:B------:R-:W-:Y:S02]  /*14a20*/  ISETP.LT.OR P4, PT, R0.reuse, 0xea, !P2 ;  /* 0x000000ea0000780c */ /* 0x040fe40005781670 */
[----:B------:R1:W-:Y:S01]  /*14a30*/  @!P5 STG.E.U8 desc[UR36][R10.64+0xe1], R13 ;  /* 0x0000e10d0a00d986 */ /* 0x0003e2000c101124 */
[----:B------:R-:W-:-:S03]  /*14a40*/  ISETP.LT.OR P5, PT, R0, 0xf1, !P0 ;  /* 0x000000f10000780c */ /* 0x000fc600047a1670 */
[----:B------:R-:W-:Y:S01]  /*14a50*/  @!P1 STG.E.U8 desc[UR36][R4.64+0xe9], R23 ;  /* 0x0000e91704009986 */ /* 0x000fe2000c101124 */
[----:B------:R-:W-:-:S03]  /*14a60*/  ISETP.LT.OR P1, PT, R0, 0xf2, !P0 ;  /* 0x000000f20000780c */ /* 0x000fc60004721670 */
[----:B------:R3:W-:Y:S01]  /*14a70*/  @!P6 STG.E.U8 desc[UR36][R4.64+0xe8], R15 ;  /* 0x0000e80f0400e986 */ /* 0x0007e2000c101124 */
[----:B------:R-:W-:Y:S01]  /*14a80*/  ISETP.LT.OR P6, PT, R0, 0xf1, !P2 ;  /* 0x000000f10000780c */ /* 0x000fe200057c1670 */
[-C--:B0-----:R-:W-:Y:S02]  /*14a90*/  @!P3 IMAD R3, R159, R17.reuse, RZ ;  /* 0x000000119f03b224 */ /* 0x081fe400078e02ff */
[-C--:B--2---:R-:W-:Y:S02]  /*14aa0*/  @!P4 IMAD R21, R158, R17.reuse, RZ ;  /* 0x000000119e15c224 */ /* 0x084fe400078e02ff */
[-C--:B-1----:R-:W-:Y:S01]  /*14ab0*/  @!P5 IMAD R13, R157, R17.reuse, RZ ;  /* 0x000000119d0dd224 */ /* 0x082fe200078e02ff */
[----:B------:R0:W-:Y:S01]  /*14ac0*/  @!P3 STG.E.U8 desc[UR36][R10.64+0xe8], R3 ;  /* 0x0000e8030a00b986 */ /* 0x0001e2000c101124 */
[----:B------:R-:W-:Y:S02]  /*14ad0*/  ISETP.LT.OR P3, PT, R0, 0xf2, !P2 ;  /* 0x000000f20000780c */ /* 0x000fe40005761670 */
[-C--:B---3--:R-:W-:Y:S01]  /*14ae0*/  @!P1 IMAD R15, R156, R17.reuse, RZ ;  /* 0x000000119c0f9224 */ /* 0x088fe200078e02ff */
[----:B------:R1:W-:Y:S03]  /*14af0*/  @!P4 STG.E.U8 desc[UR36][R10.64+0xe9], R21 ;  /* 0x0000e9150a00c986 */ /* 0x0003e6000c101124 */
[----:B------:R-:W-:Y:S01]  /*14b00*/  @!P6 IMAD R23, R155, R17, RZ ;  /* 0x000000119b17e224 */ /* 0x000fe200078e02ff */
[C---:B------:R-:W-:Y:S01]  /*14b10*/  ISETP.LT.OR P4, PT, R0.reuse, 0xf9, !P0 ;  /* 0x000000f90000780c */ /* 0x040fe20004781670 */
[----:B------:R-:W-:Y:S01]  /*14b20*/  @!P1 STG.E.U8 desc[UR36][R4.64+0xf1], R15 ;  /* 0x0000f10f04009986 */ /* 0x000fe2000c101124 */
[----:B------:R-:W-:-:S02]  /*14b30*/  ISETP.LT.OR P0, PT, R0, 0xfa, !P0 ;  /* 0x000000fa0000780c */ /* 0x000fc40004701670 */
[C---:B------:R-:W-:Y:S01]  /*14b40*/  ISETP.GE.AND P1, PT, R19.reuse, 0x81, PT ;  /* 0x000000811300780c */ /* 0x040fe20003f26270 */
[----:B------:R2:W-:Y:S01]  /*14b50*/  @!P5 STG.E.U8 desc[UR36][R4.64+0xf0], R13 ;  /* 0x0000f00d0400d986 */ /* 0x0005e2000c101124 */
[C---:B------:R-:W-:Y:S02]  /*14b60*/  ISETP.LT.OR P5, PT, R0.reuse, 0xf9, !P2 ;  /* 0x000000f90000780c */ /* 0x040fe400057a1670 */
[C---:B------:R-:W-:Y:S01]  /*14b70*/  ISETP.LT.OR P2, PT, R0.reuse, 0xfa, !P2 ;  /* 0x000000fa0000780c */ /* 0x040fe20005741670 */
[----:B------:R-:W-:Y:S01]  /*14b80*/  @!P6 STG.E.U8 desc[UR36][R10.64+0xf0], R23 ;  /* 0x0000f0170a00e986 */ /* 0x000fe2000c101124 */
[----:B------:R-:W-:Y:S01]  /*14b90*/  ISETP.LT.OR P6, PT, R0, 0x1, !P1 ;  /* 0x000000010000780c */ /* 0x000fe20004fc1670 */
[-C--:B0-----:R-:W-:Y:S02]  /*14ba0*/  @!P3 IMAD R3, R154, R17.reuse, RZ ;  /* 0x000000119a03b224 */ /* 0x081fe400078e02ff */
[-C--:B-1----:R-:W-:Y:S02]  /*14bb0*/  @!P4 IMAD R21, R152, R17.reuse, RZ ;  /* 0x000000119815c224 */ /* 0x082fe400078e02ff */
[----:B------:R-:W-:Y:S01]  /*14bc0*/  @!P0 IMAD R153, R22, R17, RZ ;  /* 0x0000001116998224 */ /* 0x000fe200078e02ff */
[----:B------:R0:W-:Y:S01]  /*14bd0*/  @!P3 STG.E.U8 desc[UR36][R10.64+0xf1], R3 ;  /* 0x0000f1030a00b986 */ /* 0x0001e2000c101124 */
[----:B------:R-:W-:-:S02]  /*14be0*/  ISETP.GE.AND P3, PT, R19, 0x89, PT ;  /* 0x000000891300780c */ /* 0x000fc40003f66270 */
[-C--:B--2---:R-:W-:Y:S02]  /*14bf0*/  @!P5 IMAD R13, R20, R17.reuse, RZ ;  /* 0x00000011140dd224 */ /* 0x084fe400078e02ff */
[-C--:B------:R-:W-:Y:S01]  /*14c00*/  @!P2 IMAD R15, R14, R17.reuse, RZ ;  /* 0x000000110e0fa224 */ /* 0x080fe200078e02ff */
[----:B------:R-:W-:Y:S01]  /*14c10*/  @!P0 STG.E.U8 desc[UR36][R4.64+0xf9], R153 ;  /* 0x0000f99904008986 */ /* 0x000fe2000c101124 */
[----:B------:R-:W-:Y:S01]  /*14c20*/  @!P6 IMAD R19, R24, R17, RZ ;  /* 0x000000111813e224 */ /* 0x000fe200078e02ff */
[C---:B------:R-:W-:Y:S02]  /*14c30*/  ISETP.LT.OR P0, PT, R0.reuse, 0x2, !P1 ;  /* 0x000000020000780c */ /* 0x040fe40004f01670 */
[----:B------:R1:W-:Y:S01]  /*14c40*/  @!P4 STG.E.U8 desc[UR36][R4.64+0xf8], R21 ;  /* 0x0000f8150400c986 */ /* 0x0003e2000c101124 */
[----:B------:R-:W-:-:S03]  /*14c50*/  ISETP.LT.OR P4, PT, R0, 0x1, !P3 ;  /* 0x000000010000780c */ /* 0x000fc60005f81670 */
[----:B------:R-:W-:Y:S01]  /*14c60*/  @!P5 STG.E.U8 desc[UR36][R10.64+0xf8], R13 ;  /* 0x0000f80d0a00d986 */ /* 0x000fe2000c101124 */
[----:B------:R-:W-:-:S03]  /*14c70*/  ISETP.LT.OR P5, PT, R0, 0x2, !P3 ;  /* 0x000000020000780c */ /* 0x000fc60005fa1670 */
[----:B------:R-:W-:Y:S01]  /*14c80*/  @!P2 STG.E.U8 desc[UR36][R10.64+0xf9], R15 ;  /* 0x0000f90f0a00a986 */ /* 0x000fe2000c101124 */
[----:B------:R-:W-:-:S03]  /*14c90*/  ISETP.LT.OR P2, PT, R0, 0x9, !P1 ;  /* 0x000000090000780c */ /* 0x000fc60004f41670 */
[----:B------:R-:W-:Y:S01]  /*14ca0*/  @!P6 STG.E.U8 desc[UR36][R6.64], R19 ;  /* 0x000000130600e986 */ /* 0x000fe2000c101124 */
[----:B------:R-:W-:Y:S01]  /*14cb0*/  ISETP.LT.OR P6, PT, R0, 0xa, !P1 ;  /* 0x0000000a0000780c */ /* 0x000fe20004fc1670 */
[-C--:B------:R-:W-:Y:S02]  /*14cc0*/  @!P0 IMAD R25, R25, R17.reuse, RZ ;  /* 0x0000001119198224 */ /* 0x080fe400078e02ff */
[-C--:B0-----:R-:W-:Y:S02]  /*14cd0*/  @!P4 IMAD R3, R26, R17.reuse, RZ ;  /* 0x000000111a03c224 */ /* 0x081fe400078e02ff */
[-C--:B------:R-:W-:Y:S01]  /*14ce0*/  @!P5 IMAD R27, R27, R17.reuse, RZ ;  /* 0x000000111b1bd224 */ /* 0x080fe200078e02ff */
[----:B------:R-:W-:Y:S03]  /*14cf0*/  @!P0 STG.E.U8 desc[UR36][R6.64+0x1], R25 ;  /* 0x0000011906008986 */ /* 0x000fe6000c101124 */
[----:B-1----:R-:W-:Y:S01]  /*14d00*/  @!P2 IMAD R5, R28, R17, RZ ;  /* 0x000000111c05a224 */ /* 0x002fe200078e02ff */
[----:B------:R0:W-:Y:S01]  /*14d10*/  @!P4 STG.E.U8 desc[UR36][R8.64], R3 ;  /* 0x000000030800c986 */ /* 0x0001e2000c101124 */
[----:B------:R-:W-:-:S02]  /*14d20*/  ISETP.LT.OR P0, PT, R0, 0xa, !P3 ;  /* 0x0000000a0000780c */ /* 0x000fc40005f01670 */
[----:B------:R-:W-:Y:S01]  /*14d30*/  @!P6 IMAD R29, R29, R17, RZ ;  /* 0x000000111d1de224 */ /* 0x000fe200078e02ff */
[C---:B------:R-:W-:Y:S01]  /*14d40*/  ISETP.LT.OR P4, PT, R0.reuse, 0x9, !P3 ;  /* 0x000000090000780c */ /* 0x040fe20005f81670 */
[----:B------:R-:W-:Y:S01]  /*14d50*/  @!P5 STG.E.U8 desc[UR36][R8.64+0x1], R27 ;  /* 0x0000011b0800d986 */ /* 0x000fe2000c101124 */
[----:B------:R-:W-:-:S03]  /*14d60*/  ISETP.LT.OR P5, PT, R0, 0x11, !P1 ;  /* 0x000000110000780c */ /* 0x000fc60004fa1670 */
[----:B------:R1:W-:Y:S01]  /*14d70*/  @!P2 STG.E.U8 desc[UR36][R6.64+0x8], R5 ;  /* 0x000008050600a986 */ /* 0x0003e2000c101124 */
[----:B------:R-:W-:-:S03]  /*14d80*/  ISETP.LT.OR P2, PT, R0, 0x12, !P1 ;  /* 0x000000120000780c */ /* 0x000fc60004f41670 */
[----:B------:R-:W-:Y:S01]  /*14d90*/  @!P6 STG.E.U8 desc[UR36][R6.64+0x9], R29 ;  /* 0x0000091d0600e986 */ /* 0x000fe2000c101124 */
[----:B------:R-:W-:Y:S01]  /*14da0*/  ISETP.LT.OR P6, PT, R0, 0x11, !P3 ;  /* 0x000000110000780c */ /* 0x000fe20005fc1670 */
[-C--:B------:R-:W-:Y:S02]  /*14db0*/  @!P0 IMAD R31, R31, R17.reuse, RZ ;  /* 0x000000111f1f8224 */ /* 0x080fe400078e02ff */
[-C--:B0-----:R-:W-:Y:S02]  /*14dc0*/  @!P4 IMAD R3, R30, R17.reuse, RZ ;  /* 0x000000111e03c224 */ /* 0x081fe400078e02ff */
[-C--:B------:R-:W-:Y:S01]  /*14dd0*/  @!P5 IMAD R11, R32, R17.reuse, RZ ;  /* 0x00000011200bd224 */ /* 0x080fe200078e02ff */
[----:B------:R-:W-:Y:S03]  /*14de0*/  @!P0 STG.E.U8 desc[UR36][R8.64+0x9], R31 ;  /* 0x0000091f08008986 */ /* 0x000fe6000c101124 */
[----:B------:R-:W-:Y:S01]  /*14df0*/  @!P2 IMAD R33, R33, R17, RZ ;  /* 0x000000112121a224 */ /* 0x000fe200078e02ff */
[----:B------:R0:W-:Y:S01]  /*14e00*/  @!P4 STG.E.U8 desc[UR36][R8.64+0x8], R3 ;  /* 0x000008030800c986 */ /* 0x0001e2000c101124 */
[----:B------:R-:W-:-:S02]  /*14e10*/  ISETP.LT.OR P0, PT, R0, 0x12, !P3 ;  /* 0x000000120000780c */ /* 0x000fc40005f01670 */
[----:B-1----:R-:W-:Y:S01]  /*14e20*/  @!P6 IMAD R5, R34, R17, RZ ;  /* 0x000000112205e224 */ /* 0x002fe200078e02ff */
[C---:B------:R-:W-:Y:S01]  /*14e30*/  ISETP.LT.OR P4, PT, R0.reuse, 0x19, !P1 ;  /* 0x000000190000780c */ /* 0x040fe20004f81670 */
[----:B------:R-:W-:Y:S01]  /*14e40*/  @!P5 STG.E.U8 desc[UR36][R6.64+0x10], R11 ;  /* 0x0000100b0600d986 */ /* 0x000fe2000c101124 */
[----:B------:R-:W-:-:S03]  /*14e50*/  ISETP.LT.OR P5, PT, R0, 0x1a, !P1 ;  /* 0x0000001a0000780c */ /* 0x000fc60004fa1670 */
[----:B------:R-:W-:Y:S01]  /*14e60*/  @!P2 STG.E.U8 desc[UR36][R6.64+0x11], R33 ;  /* 0x000011210600a986 */ /* 0x000fe2000c101124 */
[----:B------:R-:W-:-:S03]  /*14e70*/  ISETP.LT.OR P2, PT, R0, 0x19, !P3 ;  /* 0x000000190000780c */ /* 0x000fc60005f41670 */
[----:B------:R1:W-:Y:S01]  /*14e80*/  @!P6 STG.E.U8 desc[UR36][R8.64+0x10], R5 ;  /* 0x000010050800e986 */ /* 0x0003e2000c101124 */
[----:B------:R-:W-:Y:S01]  /*14e90*/  ISETP.LT.OR P6, PT, R0, 0x1a, !P3 ;  /* 0x0000001a0000780c */ /* 0x000fe20005fc1670 */
[-C--:B------:R-:W-:Y:S02]  /*14ea0*/  @!P0 IMAD R35, R35, R17.reuse, RZ ;  /* 0x0000001123238224 */ /* 0x080fe400078e02ff */
[-C--:B0-----:R-:W-:Y:S02]  /*14eb0*/  @!P4 IMAD R3, R36, R17.reuse, RZ ;  /* 0x000000112403c224 */ /* 0x081fe400078e02ff */
[-C--:B------:R-:W-:Y:S01]  /*14ec0*/  @!P5 IMAD R37, R37, R17.reuse, RZ ;  /* 0x000000112525d224 */ /* 0x080fe200078e02ff */
[----:B------:R-:W-:Y:S01]  /*14ed0*/  @!P0 STG.E.U8 desc[UR36][R8.64+0x11], R35 ;  /* 0x0000112308008986 */ /* 0x000fe2000c101124 */
[----:B------:R-:W-:Y:S02]  /*14ee0*/  ISETP.LT.OR P0, PT, R0, 0x22, !P1 ;  /* 0x000000220000780c */ /* 0x000fe40004f01670 */
[----:B-1----:R-:W-:-:S04]  /*14ef0*/  @!P2 IMAD R5, R38, R17, RZ ;  /* 0x000000112605a224 */ /* 0x002fc800078e02ff */
[----:B------:R-:W-:Y:S01]  /*14f00*/  @!P6 IMAD R39, R39, R17, RZ ;  /* 0x000000112727e224 */ /* 0x000fe200078e02ff */
[----:B------:R0:W-:Y:S01]  /*14f10*/  @!P4 STG.E.U8 desc[UR36][R6.64+0x18], R3 ;  /* 0x000018030600c986 */ /* 0x0001e2000c101124 */
[----:B------:R-:W-:-:S03]  /*14f20*/  ISETP.LT.OR P4, PT, R0, 0x21, !P1 ;  /* 0x000000210000780c */ /* 0x000fc60004f81670 */
        /* <DEDUP_REMOVED lines=216> */
[-C--:B0-----:R-:W-:Y:S02]  /*15cb0*/  @!P4 IMAD R3, R110, R17.reuse, RZ ;  /* 0x000000116e03c224 */ /* 0x081fe400078e02ff */
[-C--:B------:R-:W-:Y:S02]  /*15cc0*/  @!P0 IMAD R111, R111, R17.reuse, RZ ;  /* 0x000000116f6f8224 */ /* 0x080fe400078e02ff */
[-C--:B------:R-:W-:Y:S01]  /*15cd0*/  @!P5 IMAD R11, R112, R17.reuse, RZ ;  /* 0x00000011700bd224 */ /* 0x080fe200078e02ff */
[----:B------:R0:W-:Y:S03]  /*15ce0*/  @!P4 STG.E.U8 desc[UR36][R8.64+0xa8], R3 ;  /* 0x0000a8030800c986 */ /* 0x0001e6000c101124 */
[-C--:B------:R-:W-:Y:S01]  /*15cf0*/  @!P2 IMAD R113, R113, R17.reuse, RZ ;  /* 0x000000117171a224 */ /* 0x080fe200078e02ff */
[----:B------:R-:W-:Y:S03]  /*15d00*/  @!P0 STG.E.U8 desc[UR36][R8.64+0xa9], R111 ;  /* 0x0000a96f08008986 */ /* 0x000fe6000c101124 */
[----:B-1----:R-:W-:Y:S01]  /*15d10*/  @!P6 IMAD R5, R114, R17, RZ ;  /* 0x000000117205e224 */ /* 0x002fe200078e02ff */
[C---:B------:R-:W-:Y:S01]  /*15d20*/  ISETP.LT.OR P0, PT, R0.reuse, 0xb2, !P3 ;  /* 0x000000b20000780c */ /* 0x040fe20005f01670 */
[----:B------:R-:W-:Y:S01]  /*15d30*/  @!P5 STG.E.U8 desc[UR36][R6.64+0xb0], R11 ;  /* 0x0000b00b0600d986 */ /* 0x000fe2000c101124 */
[----:B------:R-:W-:-:S02]  /*15d40*/  ISETP.LT.OR P5, PT, R0, 0xba, !P1 ;  /* 0x000000ba0000780c */ /* 0x000fc40004fa1670 */
[C---:B------:R-:W-:Y:S01]  /*15d50*/  ISETP.LT.OR P4, PT, R0.reuse, 0xb9, !P1 ;  /* 0x000000b90000780c */ /* 0x040fe20004f81670 */
[----:B------:R-:W-:Y:S01]  /*15d60*/  @!P2 STG.E.U8 desc[UR36][R6.64+0xb1], R113 ;  /* 0x0000b1710600a986 */ /* 0x000fe2000c101124 */
[----:B------:R-:W-:-:S03]  /*15d70*/  ISETP.LT.OR P2, PT, R0, 0xb9, !P3 ;  /* 0x000000b90000780c */ /* 0x000fc60005f41670 */
[----:B------:R1:W-:Y:S01]  /*15d80*/  @!P6 STG.E.U8 desc[UR36][R8.64+0xb0], R5 ;  /* 0x0000b0050800e986 */ /* 0x0003e2000c101124 */
[----:B------:R-:W-:-:S03]  /*15d90*/  ISETP.LT.OR P6, PT, R0, 0xba, !P3 ;  /* 0x000000ba0000780c */ /* 0x000fc60005fc1670 */
[-C--:B------:R-:W-:Y:S02]  /*15da0*/  @!P0 IMAD R115, R115, R17.reuse, RZ ;  /* 0x0000001173738224 */ /* 0x080fe400078e02ff */
[-C--:B------:R-:W-:Y:S02]  /*15db0*/  @!P5 IMAD R117, R117, R17.reuse, RZ ;  /* 0x000000117575d224 */ /* 0x080fe400078e02ff */
[-C--:B0-----:R-:W-:Y:S01]  /*15dc0*/  @!P4 IMAD R3, R116, R17.reuse, RZ ;  /* 0x000000117403c224 */ /* 0x081fe200078e02ff */
[----:B------:R-:W-:Y:S01]  /*15dd0*/  @!P0 STG.E.U8 desc[UR36][R8.64+0xb1], R115 ;  /* 0x0000b17308008986 */ /* 0x000fe2000c101124 */
[----:B------:R-:W-:Y:S01]  /*15de0*/  ISETP.LT.OR P0, PT, R0, 0xc1, !P1 ;  /* 0x000000c10000780c */ /* 0x000fe20004f01670 */
[----:B-1----:R-:W-:-:S03]  /*15df0*/  @!P2 IMAD R5, R118, R17, RZ ;  /* 0x000000117605a224 */ /* 0x002fc600078e02ff */
[----:B------:R-:W-:Y:S01]  /*15e00*/  @!P6 IMAD R119, R119, R17, RZ ;  /* 0x000000117777e224 */ /* 0x000fe200078e02ff */
[----:B------:R-:W-:Y:S01]  /*15e10*/  @!P5 STG.E.U8 desc[UR36][R6.64+0xb9], R117 ;  /* 0x0000b9750600d986 */ /* 0x000fe2000c101124 */
[----:B------:R-:W-:-:S03]  /*15e20*/  ISETP.LT.OR P5, PT, R0, 0xc2, !P1 ;  /* 0x000000c20000780c */ /* 0x000fc60004fa1670 */
[----:B------:R0:W-:Y:S01]  /*15e30*/  @!P4 STG.E.U8 desc[UR36][R6.64+0xb8], R3 ;  /* 0x0000b8030600c986 */ /* 0x0001e2000c101124 */
[----:B------:R-:W-:-:S03]  /*15e40*/  ISETP.LT.OR P4, PT, R0, 0xc1, !P3 ;  /* 0x000000c10000780c */ /* 0x000fc60005f81670 */
[----:B------:R-:W-:Y:S01]  /*15e50*/  @!P6 STG.E.U8 desc[UR36][R8.64+0xb9], R119 ;  /* 0x0000b9770800e986 */ /* 0x000fe2000c101124 */
[----:B------:R-:W-:-:S03]  /*15e60*/  ISETP.LT.OR P6, PT, R0, 0xc2, !P3 ;  /* 0x000000c20000780c */ /* 0x000fc60005fc1670 */
[----:B------:R1:W-:Y:S01]  /*15e70*/  @!P2 STG.E.U8 desc[UR36][R8.64+0xb8], R5 ;  /* 0x0000b8050800a986 */ /* 0x0003e2000c101124 */
[----:B------:R-:W-:Y:S01]  /*15e80*/  ISETP.LT.OR P2, PT, R0, 0xc9, !P1 ;  /* 0x000000c90000780c */ /* 0x000fe20004f41670 */
[-C--:B------:R-:W-:Y:S02]  /*15e90*/  @!P0 IMAD R11, R120, R17.reuse, RZ ;  /* 0x00000011780b8224 */ /* 0x080fe400078e02ff */
[-C--:B------:R-:W-:Y:S02]  /*15ea0*/  @!P5 IMAD R121, R121, R17.reuse, RZ ;  /* 0x000000117979d224 */ /* 0x080fe400078e02ff */
[-C--:B0-----:R-:W-:Y:S01]  /*15eb0*/  @!P4 IMAD R3, R122, R17.reuse, RZ ;  /* 0x000000117a03c224 */ /* 0x081fe200078e02ff */
[----:B------:R0:W-:Y:S03]  /*15ec0*/  @!P0 STG.E.U8 desc[UR36][R6.64+0xc0], R11 ;  /* 0x0000c00b06008986 */ /* 0x0001e6000c101124 */
[-C--:B------:R-:W-:Y:S01]  /*15ed0*/  @!P6 IMAD R123, R123, R17.reuse, RZ ;  /* 0x000000117b7be224 */ /* 0x080fe200078e02ff */
[----:B------:R-:W-:Y:S01]  /*15ee0*/  ISETP.LT.OR P0, PT, R0, 0xca, !P1 ;  /* 0x000000ca0000780c */ /* 0x000fe20004f01670 */
[----:B------:R-:W-:Y:S02]  /*15ef0*/  @!P5 STG.E.U8 desc[UR36][R6.64+0xc1], R121 ;  /* 0x0000c1790600d986 */ /* 0x000fe4000c101124 */
[----:B-1----:R-:W-:Y:S01]  /*15f00*/  @!P2 IMAD R5, R124, R17, RZ ;  /* 0x000000117c05a224 */ /* 0x002fe200078e02ff */
[C---:B------:R-:W-:Y:S01]  /*15f10*/  ISETP.LT.OR P5, PT, R0.reuse, 0xc9, !P3 ;  /* 0x000000c90000780c */ /* 0x040fe20005fa1670 */
[----:B------:R1:W-:Y:S01]  /*15f20*/  @!P4 STG.E.U8 desc[UR36][R8.64+0xc0], R3 ;  /* 0x0000c0030800c986 */ /* 0x0003e2000c101124 */
        /* <DEDUP_REMOVED lines=8> */
[----:B------:R-:W-:Y:S03]  /*15fb0*/  @!P0 STG.E.U8 desc[UR36][R6.64+0xc9], R125 ;  /* 0x0000c97d06008986 */ /* 0x000fe6000c101124 */
[-C--:B-1----:R-:W-:Y:S01]  /*15fc0*/  @!P6 IMAD R3, R128, R17.reuse, RZ ;  /* 0x000000118003e224 */ /* 0x082fe200078e02ff */
[----:B------:R0:W-:Y:S03]  /*15fd0*/  @!P5 STG.E.U8 desc[UR36][R8.64+0xc8], R11 ;  /* 0x0000c80b0800d986 */ /* 0x0001e6000c101124 */
[----:B------:R-:W-:Y:S01]  /*15fe0*/  @!P2 IMAD R129, R129, R17, RZ ;  /* 0x000000118181a224 */ /* 0x000fe200078e02ff */
[C---:B------:R-:W-:Y:S01]  /*15ff0*/  ISETP.LT.OR P0, PT, R0.reuse, 0xd1, !P3 ;  /* 0x000000d10000780c */ /* 0x040fe20005f01670 */
[----:B------:R-:W-:Y:S01]  /*16000*/  @!P4 STG.E.U8 desc[UR36][R8.64+0xc9], R127 ;  /* 0x0000c97f0800c986 */ /* 0x000fe2000c101124 */
[----:B------:R-:W-:-:S02]  /*16010*/  ISETP.LT.OR P5, PT, R0, 0xd2, !P3 ;  /* 0x000000d20000780c */ /* 0x000fc40005fa1670 */
[C---:B------:R-:W-:Y:S01]  /*16020*/  ISETP.LT.OR P4, PT, R0.reuse, 0xd9, !P1 ;  /* 0x000000d90000780c */ /* 0x040fe20004f81670 */
[----:B------:R1:W-:Y:S01]  /*16030*/  @!P6 STG.E.U8 desc[UR36][R6.64+0xd0], R3 ;  /* 0x0000d0030600e986 */ /* 0x0003e2000c101124 */
[----:B------:R-:W-:-:S03]  /*16040*/  ISETP.LT.OR P6, PT, R0, 0xda, !P1 ;  /* 0x000000da0000780c */ /* 0x000fc60004fc1670 */
[----:B------:R-:W-:Y:S01]  /*16050*/  @!P2 STG.E.U8 desc[UR36][R6.64+0xd1], R129 ;  /* 0x0000d1810600a986 */ /* 0x000fe2000c101124 */
[----:B------:R-:W-:-:S03]  /*16060*/  ISETP.LT.OR P2, PT, R0, 0xd9, !P3 ;  /* 0x000000d90000780c */ /* 0x000fc60005f41670 */
[-C--:B--2---:R-:W-:Y:S02]  /*16070*/  @!P0 IMAD R5, R130, R17.reuse, RZ ;  /* 0x0000001182058224 */ /* 0x084fe400078e02ff */
[-C--:B------:R-:W-:Y:S02]  /*16080*/  @!P5 IMAD R131, R131, R17.reuse, RZ ;  /* 0x000000118383d224 */ /* 0x080fe400078e02ff */
[-C--:B0-----:R-:W-:Y:S02]  /*16090*/  @!P4 IMAD R11, R132, R17.reuse, RZ ;  /* 0x00000011840bc224 */ /* 0x081fe400078e02ff */
[-C--:B------:R-:W-:Y:S01]  /*160a0*/  @!P6 IMAD R133, R133, R17.reuse, RZ ;  /* 0x000000118585e224 */ /* 0x080fe200078e02ff */
[----:B------:R0:W-:Y:S03]  /*160b0*/  @!P0 STG.E.U8 desc[UR36][R8.64+0xd0], R5 ;  /* 0x0000d00508008986 */ /* 0x0001e6000c101124 */
[----:B-1----:R-:W-:Y:S01]  /*160c0*/  @!P2 IMAD R3, R134, R17, RZ ;  /* 0x000000118603a224 */ /* 0x002fe200078e02ff */
[----:B------:R-:W-:Y:S01]  /*160d0*/  @!P5 STG.E.U8 desc[UR36][R8.64+0xd1], R131 ;  /* 0x0000d1830800d986 */ /* 0x000fe2000c101124 */
[----:B------:R-:W-:-:S02]  /*160e0*/  ISETP.LT.OR P0, PT, R0, 0xda, !P3 ;  /* 0x000000da0000780c */ /* 0x000fc40005f01670 */
        /* <DEDUP_REMOVED lines=14> */
[----:B------:R-:W-:Y:S01]  /*161d0*/  @!P4 STG.E.U8 desc[UR36][R6.64+0xe1], R137 ;  /* 0x0000e1890600c986 */ /* 0x000fe2000c101124 */
[----:B------:R-:W-:-:S02]  /*161e0*/  ISETP.LT.OR P0, PT, R0, 0xe9, !P1 ;  /* 0x000000e90000780c */ /* 0x000fc40004f01670 */
[C---:B------:R-:W-:Y:S01]  /*161f0*/  ISETP.LT.OR P4, PT, R0.reuse, 0xea, !P1 ;  /* 0x000000ea0000780c */ /* 0x040fe20004f81670 */
[----:B------:R1:W-:Y:S01]  /*16200*/  @!P6 STG.E.U8 desc[UR36][R8.64+0xe0], R11 ;  /* 0x0000e00b0800e986 */ /* 0x0003e2000c101124 */
[C---:B------:R-:W-:Y:S02]  /*16210*/  ISETP.LT.OR P6, PT, R0.reuse, 0xe9, !P3 ;  /* 0x000000e90000780c */ /* 0x040fe40005fc1670 */
[C---:B------:R-:W-:Y:S01]  /*16220*/  ISETP.LT.OR P5, PT, R0.reuse, 0xea, !P3 ;  /* 0x000000ea0000780c */ /* 0x040fe20005fa1670 */
[----:B------:R-:W-:Y:S01]  /*16230*/  @!P2 STG.E.U8 desc[UR36][R8.64+0xe1], R139 ;  /* 0x0000e18b0800a986 */ /* 0x000fe2000c101124 */
[----:B------:R-:W-:-:S05]  /*16240*/  ISETP.LT.OR P2, PT, R0, 0xf1, !P1 ;  /* 0x000000f10000780c */ /* 0x000fca0004f41670 */
[-C--:B--2---:R-:W-:Y:S02]  /*16250*/  @!P0 IMAD R3, R140, R17.reuse, RZ ;  /* 0x000000118c038224 */ /* 0x084fe400078e02ff */
[-C--:B------:R-:W-:Y:S02]  /*16260*/  @!P4 IMAD R141, R141, R17.reuse, RZ ;  /* 0x000000118d8dc224 */ /* 0x080fe400078e02ff */
[-C--:B0-----:R-:W-:Y:S02]  /*16270*/  @!P6 IMAD R5, R142, R17.reuse, RZ ;  /* 0x000000118e05e224 */ /* 0x081fe400078e02ff */
[-C--:B------:R-:W-:Y:S02]  /*16280*/  @!P5 IMAD R143, R143, R17.reuse, RZ ;  /* 0x000000118f8fd224 */ /* 0x080fe400078e02ff */
[----:B-1----:R-:W-:Y:S01]  /*16290*/  @!P2 IMAD R11, R144, R17, RZ ;  /* 0x00000011900ba224 */ /* 0x002fe200078e02ff */
[----:B------:R0:W-:Y:S01]  /*162a0*/  @!P0 STG.E.U8 desc[UR36][R6.64+0xe8], R3 ;  /* 0x0000e80306008986 */ /* 0x0001e2000c101124 */
[----:B------:R-:W-:-:S03]  /*162b0*/  ISETP.LT.OR P0, PT, R0, 0xf2, !P1 ;  /* 0x000000f20000780c */ /* 0x000fc60004f01670 */
[----:B------:R-:W-:Y:S01]  /*162c0*/  @!P4 STG.E.U8 desc[UR36][R6.64+0xe9], R141 ;  /* 0x0000e98d0600c986 */ /* 0x000fe2000c101124 */
[----:B------:R-:W-:-:S03]  /*162d0*/  ISETP.LT.OR P4, PT, R0, 0xf1, !P3 ;  /* 0x000000f10000780c */ /* 0x000fc60005f81670 */
[----:B------:R-:W-:Y:S01]  /*162e0*/  @!P6 STG.E.U8 desc[UR36][R8.64+0xe8], R5 ;  /* 0x0000e8050800e986 */ /* 0x000fe2000c101124 */
[----:B------:R-:W-:-:S03]  /*162f0*/  ISETP.LT.OR P6, PT, R0, 0xf2, !P3 ;  /* 0x000000f20000780c */ /* 0x000fc60005fc1670 */
[----:B------:R-:W-:Y:S01]  /*16300*/  @!P5 STG.E.U8 desc[UR36][R8.64+0xe9], R143 ;  /* 0x0000e98f0800d986 */ /* 0x000fe2000c101124 */
[----:B------:R-:W-:-:S03]  /*16310*/  ISETP.LT.OR P5, PT, R0, 0xf9, !P3 ;  /* 0x000000f90000780c */ /* 0x000fc60005fa1670 */
[----:B------:R1:W-:Y:S01]  /*16320*/  @!P2 STG.E.U8 desc[UR36][R6.64+0xf0], R11 ;  /* 0x0000f00b0600a986 */ /* 0x0003e2000c101124 */
[C---:B------:R-:W-:Y:S02]  /*16330*/  ISETP.LT.OR P2, PT, R0.reuse, 0xf9, !P1 ;  /* 0x000000f90000780c */ /* 0x040fe40004f41670 */
[C---:B------:R-:W-:Y:S02]  /*16340*/  ISETP.LT.OR P1, PT, R0.reuse, 0xfa, !P1 ;  /* 0x000000fa0000780c */ /* 0x040fe40004f21670 */
[----:B------:R-:W-:Y:S01]  /*16350*/  ISETP.LT.OR P3, PT, R0, 0xfa, !P3 ;  /* 0x000000fa0000780c */ /* 0x000fe20005f61670 */
[-C--:B------:R-:W-:Y:S02]  /*16360*/  @!P0 IMAD R145, R145, R17.reuse, RZ ;  /* 0x0000001191918224 */ /* 0x080fe400078e02ff */
[-C--:B0-----:R-:W-:Y:S02]  /*16370*/  @!P4 IMAD R3, R146, R17.reuse, RZ ;  /* 0x000000119203c224 */ /* 0x081fe400078e02ff */
[----:B------:R-:W-:-:S02]  /*16380*/  @!P6 IMAD R147, R147, R17, RZ ;  /* 0x000000119393e224 */ /* 0x000fc400078e02ff */
[-C--:B-1----:R-:W-:Y:S02]  /*16390*/  @!P5 IMAD R11, R150, R17.reuse, RZ ;  /* 0x00000011960bd224 */ /* 0x082fe400078e02ff */
[-C--:B------:R-:W-:Y:S02]  /*163a0*/  @!P2 IMAD R5, R148, R17.reuse, RZ ;  /* 0x000000119405a224 */ /* 0x080fe400078e02ff */
[-C--:B------:R-:W-:Y:S02]  /*163b0*/  @!P1 IMAD R149, R149, R17.reuse, RZ ;  /* 0x0000001195959224 */ /* 0x080fe400078e02ff */
[----:B------:R-:W-:Y:S01]  /*163c0*/  @!P3 IMAD R151, R151, R17, RZ ;  /* 0x000000119797b224 */ /* 0x000fe200078e02ff */
[----:B------:R0:W-:Y:S04]  /*163d0*/  @!P0 STG.E.U8 desc[UR36][R6.64+0xf1], R145 ;  /* 0x0000f19106008986 */ /* 0x0001e8000c101124 */
[----:B------:R0:W-:Y:S04]  /*163e0*/  @!P4 STG.E.U8 desc[UR36][R8.64+0xf0], R3 ;  /* 0x0000f0030800c986 */ /* 0x0001e8000c101124 */
[----:B------:R0:W-:Y:S04]  /*163f0*/  @!P6 STG.E.U8 desc[UR36][R8.64+0xf1], R147 ;  /* 0x0000f1930800e986 */ /* 0x0001e8000c101124 */
[----:B------:R0:W-:Y:S04]  /*16400*/  @!P2 STG.E.U8 desc[UR36][R6.64+0xf8], R5 ;  /* 0x0000f8050600a986 */ /* 0x0001e8000c101124 */
[----:B------:R0:W-:Y:S04]  /*16410*/  @!P1 STG.E.U8 desc[UR36][R6.64+0xf9], R149 ;  /* 0x0000f99506009986 */ /* 0x0001e8000c101124 */
[----:B------:R0:W-:Y:S04]  /*16420*/  @!P5 STG.E.U8 desc[UR36][R8.64+0xf8], R11 ;  /* 0x0000f80b0800d986 */ /* 0x0001e8000c101124 */
[----:B------:R0:W-:Y:S02]  /*16430*/  @!P3 STG.E.U8 desc[UR36][R8.64+0xf9], R151 ;  /* 0x0000f9970800b986 */ /* 0x0001e4000c101124 */
.L_x_542:
[----:B------:R-:W-:Y:S05]  /*16440*/  BSYNC B0 ;  /* 0x0000000000007941 */ /* 0x000fea0003800000 */
.L_x_28:
[----:B0-----:R-:W5:Y:S04]  /*16450*/  LDL.LU R3, [R1+0x200] ;  /* 0x0002000001037983 */ /* 0x001f680000300800 */
[----:B------:R-:W5:Y:S01]  /*16460*/  LDL.LU R2, [R1+0x204] ;  /* 0x0002040001027983 */ /* 0x000f620000300800 */
[----:B------:R-:W-:Y:S01]  /*16470*/  ULDC UR4, c[0x0][0xc] ;  /* 0x0000030000047ab9 */ /* 0x000fe20000000800 */
[----:B------:R-:W-:Y:S01]  /*16480*/  ULDC UR5, c[0x0][0x10] ;  /* 0x0000040000057ab9 */ /* 0x000fe20000000800 */
[----:B------:R-:W5:Y:S01]  /*16490*/  LDC R5, c[0x0][0x14] ;  /* 0x00000500ff057b82 */ /* 0x000f620000000800 */
[----:B------:R-:W-:Y:S01]  /*164a0*/  UIMAD.WIDE.U32 UR4, UR4, UR5, URZ ;  /* 0x00000005040472a5 */ /* 0x000fe2000f8e003f */
[----:B------:R-:W-:Y:S01]  /*164b0*/  PRMT R0, RZ, 0x7610, R0 ;  /* 0x00007610ff007816 */ /* 0x000fe20000000000 */
[----:B------:R-:W-:Y:S01]  /*164c0*/  UMOV UR42, 0xffffffff ;  /* 0xffffffff002a7882 */ /* 0x000fe20000000000 */
[----:B------:R-:W-:-:S03]  /*164d0*/  UMOV UR43, 0xffffffff ;  /* 0xffffffff002b7882 */ /* 0x000fc60000000000 */
[----:B-----5:R-:W-:-:S04]  /*164e0*/  IMAD.WIDE.U32 R2, R5, UR4, R2 ;  /* 0x0000000405027c25 */ /* 0x020fc8000f8e0002 */
[----:B------:R-:W-:Y:S01]  /*164f0*/  IMAD R5, R5, UR5, RZ ;  /* 0x0000000505057c24 */ /* 0x000fe2000f8e02ff */
[----:B------:R-:W-:Y:S01]  /*16500*/  ULDC.64 UR4, c[0x0][0x650] ;  /* 0x0001940000047ab9 */ /* 0x000fe20000000a00 */
[----:B-1-3--:R-:W-:Y:S01]  /*16510*/  IMAD.MOV.U32 R6, RZ, RZ, R2 ;  /* 0x000000ffff067224 */ /* 0x00afe200078e0002 */
[----:B------:R-:W-:Y:S02]  /*16520*/  ISETP.GE.U32.AND P0, PT, R2, UR4, PT ;  /* 0x0000000402007c0c */ /* 0x000fe4000bf06070 */
[----:B------:R-:W-:-:S04]  /*16530*/  IADD3 R4, R3, R5, RZ ;  /* 0x0000000503047210 */ /* 0x000fc80007ffe0ff */
[----:B------:R-:W-:Y:S01]  /*16540*/  ISETP.GE.U32.AND.EX P0, PT, R4, UR5, PT, P0 ;  /* 0x0000000504007c0c */ /* 0x000fe2000bf06100 */
[----:B------:R0:W-:Y:S04]  /*16550*/  STL [R1+0x200], R4 ;  /* 0x0002000401007387 */ /* 0x0001e80000100800 */
[----:B------:R0:W-:Y:S08]  /*16560*/  STL [R1+0x204], R6 ;  /* 0x0002040601007387 */ /* 0x0001f00000100800 */
[----:B------:R-:W-:Y:S05]  /*16570*/  @P0 BRA `(.L_x_543) ;  /* 0x0000000400880947 */ /* 0x000fea0003800000 */
[----:B------:R-:W1:Y:S01]  /*16580*/  S2UR UR6, SR_CTAID.X ;  /* 0x00000000000679c3 */ /* 0x000e620000002500 */
[----:B------:R-:W-:Y:S01]  /*16590*/  ULDC.64 UR12, c[0x0][0x628] ;  /* 0x00018a00000c7ab9 */ /* 0x000fe20000000a00 */
[----:B------:R-:W-:Y:S01]  /*165a0*/  ULDC UR4, c[0x0][0x150] ;  /* 0x0000540000047ab9 */ /* 0x000fe20000000800 */
[----:B------:R-:W-:Y:S01]  /*165b0*/  ISETP.NE.U32.AND P0, PT, RZ, UR12, PT ;  /* 0x0000000cff007c0c */ /* 0x000fe2000bf05070 */
[----:B------:R-:W-:Y:S01]  /*165c0*/  ULDC UR15, c[0x0][0x630] ;  /* 0x00018c00000f7ab9 */ /* 0x000fe20000000800 */
[----:B------:R-:W-:Y:S01]  /*165d0*/  R2UR UR16, R6 ;  /* 0x00000000061072ca */ /* 0x000fe200000e0000 */
[----:B------:R-:W-:Y:S01]  /*165e0*/  ULDC UR19, c[0x0][0x154] ;  /* 0x0000550000137ab9 */ /* 0x000fe20000000800 */
[----:B------:R-:W-:Y:S01]  /*165f0*/  ISETP.NE.AND.EX P0, PT, RZ, UR13, PT, P0 ;  /* 0x0000000dff007c0c */ /* 0x000fe2000bf05300 */
[----:B------:R-:W3:Y:S01]  /*16600*/  S2UR UR18, SR_CTAID.Y ;  /* 0x00000000001279c3 */ /* 0x000ee20000002600 */
[----:B------:R-:W-:Y:S02]  /*16610*/  R2UR UR17, R4 ;  /* 0x00000000041172ca */ /* 0x000fe400000e0000 */
[----:B------:R-:W-:-:S02]  /*16620*/  R2UR UR10, R6 ;  /* 0x00000000060a72ca */ /* 0x000fc400000e0000 */
[----:B------:R-:W-:Y:S02]  /*16630*/  R2UR UR11, R4 ;  /* 0x00000000040b72ca */ /* 0x000fe400000e0000 */
[----:B-1----:R-:W-:-:S05]  /*16640*/  I2FP.F32.U32 R0, UR6 ;  /* 0x0000000600007c45 */ /* 0x002fca0008201000 */
[----:B------:R-:W-:-:S04]  /*16650*/  FMUL R0, R0, UR4 ;  /* 0x0000000400007c20 */ /* 0x000fc80008400000 */
[----:B------:R1:W0:Y:S01]  /*16660*/  F2I.U32.TRUNC.NTZ R2, R0 ;  /* 0x0000000000027305 */ /* 0x000222000020f000 */
[----:B---3--:R-:W-:Y:S05]  /*16670*/  @!P0 BRA `(.L_x_544) ;  /* 0x0000000000308947 */ /* 0x008fea0003800000 */
        /* <DEDUP_REMOVED lines=12> */
.L_x_544:
[----:B------:R-:W-:Y:S01]  /*16740*/  USHF.R.U64 UR43, UR10, UR15, UR11 ;  /* 0x0000000f0a2b7299 */ /* 0x000fe2000800120b */
[----:B-1----:R-:W-:Y:S01]  /*16750*/  I2FP.F32.U32 R0, UR18 ;  /* 0x0000001200007c45 */ /* 0x002fe20008201000 */
[----:B------:R-:W-:Y:S02]  /*16760*/  USHF.R.U32.HI UR4, URZ, UR15, UR11 ;  /* 0x0000000f3f047299 */ /* 0x000fe4000801160b */
[----:B------:R-:W-:Y:S02]  /*16770*/  UIADD3 UR10, UP0, URZ, -UR43, URZ ;  /* 0x8000002b3f0a7290 */ /* 0x000fe4000ff1e03f */
[----:B------:R-:W-:Y:S01]  /*16780*/  FMUL R0, R0, UR19 ;  /* 0x0000001300007c20 */ /* 0x000fe20008400000 */
[----:B------:R-:W-:Y:S01]  /*16790*/  ULDC.64 UR12, c[0x0][0x620] ;  /* 0x00018800000c7ab9 */ /* 0x000fe20000000a00 */
[----:B------:R-:W-:Y:S01]  /*167a0*/  UIADD3.X UR4, URZ, ~UR4, URZ, UP0, !UPT ;  /* 0x800000043f047290 */ /* 0x000fe200087fe43f */
[----:B------:R-:W-:Y:S01]  /*167b0*/  UMOV UR8, UR16 ;  /* 0x0000001000087c82 */ /* 0x000fe20008000000 */
[----:B------:R-:W-:-:S02]  /*167c0*/  UMOV UR9, UR17 ;  /* 0x0000001100097c82 */ /* 0x000fc40008000000 */
[----:B------:R-:W-:Y:S01]  /*167d0*/  UIMAD UR4, UR4, UR12, URZ ;  /* 0x0000000c040472a4 */ /* 0x000fe2000f8e023f */
[----:B------:R-:W1:Y:S01]  /*167e0*/  F2I.U32.TRUNC.NTZ R0, R0 ;  /* 0x0000000000007305 */ /* 0x000e62000020f000 */
[----:B------:R-:W-:Y:S01]  /*167f0*/  UIMAD.WIDE.U32 UR8, UR10, UR12, UR8 ;  /* 0x0000000c0a0872a5 */ /* 0x000fe2000f8e0008 */
[----:B0-----:R-:W-:Y:S01]  /*16800*/  R2UR UR12, R2 ;  /* 0x00000000020c72ca */ /* 0x001fe200000e0000 */
[----:B------:R-:W-:Y:S01]  /*16810*/  UIMAD UR10, UR10, UR13, UR4 ;  /* 0x0000000d0a0a72a4 */ /* 0x000fe2000f8e0204 */
[----:B------:R-:W-:Y:S01]  /*16820*/  ULDC UR11, c[0x0][0x618] ;  /* 0x00018600000b7ab9 */ /* 0x000fe20000000800 */
[----:B------:R-:W-:Y:S02]  /*16830*/  ULDC UR21, c[0x0][0x658] ;  /* 0x0001960000157ab9 */ /* 0x000fe40000000800 */
[----:B------:R-:W-:Y:S01]  /*16840*/  UIADD3 UR9, UR9, UR10, URZ ;  /* 0x0000000a09097290 */ /* 0x000fe2000fffe03f */
[----:B------:R-:W-:Y:S01]  /*16850*/  UMOV UR15, 0xffffffff ;  /* 0xffffffff000f7882 */ /* 0x000fe20000000000 */
[----:B------:R-:W-:Y:S01]  /*16860*/  ULDC.64 UR4, c[0x0][0x640] ;  /* 0x0001900000047ab9 */ /* 0x000fe20000000a00 */
[----:B------:R-:W-:Y:S01]  /*16870*/  USHF.L.U32 UR15, UR15, UR21, URZ ;  /* 0x000000150f0f7299 */ /* 0x000fe2000800063f */
[----:B------:R-:W-:Y:S01]  /*16880*/  ISETP.NE.U32.AND P0, PT, RZ, UR4, PT ;  /* 0x00000004ff007c0c */ /* 0x000fe2000bf05070 */
[----:B------:R-:W-:-:S02]  /*16890*/  USHF.R.U64 UR16, UR8, UR11, UR9 ;  /* 0x0000000b08107299 */ /* 0x000fc40008001209 */
[----:B------:R-:W-:Y:S01]  /*168a0*/  USHF.R.U32.HI UR8, URZ, UR11, UR9 ;  /* 0x0000000b3f087299 */ /* 0x000fe20008011609 */
[----:B-1----:R-:W-:Y:S01]  /*168b0*/  R2UR UR14, R0 ;  /* 0x00000000000e72ca */ /* 0x002fe200000e0000 */
[----:B------:R-:W-:Y:S01]  /*168c0*/  ULDC UR17, c[0x0][0x608] ;  /* 0x0001820000117ab9 */ /* 0x000fe20000000800 */
[----:B------:R-:W-:Y:S01]  /*168d0*/  ULOP3.LUT UR41, URZ, UR15, URZ, 0x33, !UPT ;  /* 0x0000000f3f297292 */ /* 0x000fe2000f8e333f */
[----:B------:R-:W-:Y:S01]  /*168e0*/  ISETP.NE.AND.EX P0, PT, RZ, UR5, PT, P0 ;  /* 0x00000005ff007c0c */ /* 0x000fe2000bf05300 */
[----:B------:R-:W-:Y:S02]  /*168f0*/  USHF.R.U64 UR15, UR16, UR17, UR8 ;  /* 0x00000011100f7299 */ /* 0x000fe40008001208 */
[----:B------:R-:W-:Y:S02]  /*16900*/  USHF.R.U32.HI UR8, URZ, UR17, UR8 ;  /* 0x000000113f087299 */ /* 0x000fe40008011608 */
[----:B------:R-:W-:Y:S02]  /*16910*/  UIADD3 UR12, -UR12, URZ, URZ ;  /* 0x0000003f0c0c7290 */ /* 0x000fe4000fffe13f */
[----:B------:R-:W-:Y:S01]  /*16920*/  USHF.R.U64 UR17, UR15, UR21, UR8 ;  /* 0x000000150f117299 */ /* 0x000fe20008001208 */
[----:B------:R-:W-:Y:S01]  /*16930*/  UMOV UR19, 0x1 ;  /* 0x0000000100137882 */ /* 0x000fe20000000000 */
[----:B------:R-:W-:Y:S01]  /*16940*/  ULDC UR13, c[0x0][0x144] ;  /* 0x00005100000d7ab9 */ /* 0x000fe20000000800 */
[----:B------:R-:W-:Y:S01]  /*16950*/  ULDC UR7, c[0x0][0x600] ;  /* 0x0001800000077ab9 */ /* 0x000fe20000000800 */
[----:B------:R-:W-:-:S02]  /*16960*/  USHF.L.U32 UR24, UR19, UR21, URZ ;  /* 0x0000001513187299 */ /* 0x000fc4000800063f */
[----:B------:R-:W-:Y:S02]  /*16970*/  USHF.R.U32.HI UR8, URZ, UR21, UR8 ;  /* 0x000000153f087299 */ /* 0x000fe40008011608 */
[----:B------:R-:W-:Y:S02]  /*16980*/  UIMAD UR21, UR13, UR12, UR6 ;  /* 0x0000000c0d1572a4 */ /* 0x000fe4000f8e0206 */
[----:B------:R-:W-:Y:S02]  /*16990*/  UIADD3 UR20, UR7, -0x1, URZ ;  /* 0xffffffff07147890 */ /* 0x000fe4000fffe03f */
[----:B------:R-:W-:Y:S01]  /*169a0*/  UIADD3 UR19, -UR14, URZ, URZ ;  /* 0x0000003f0e137290 */ /* 0x000fe2000fffe13f */
        /* <DEDUP_REMOVED lines=17> */
.L_x_545:
[----:B------:R-:W-:Y:S01]  /*16ac0*/  UISETP.NE.AND UP0, UPT, UR46, URZ, UPT ;  /* 0x0000003f2e00728c */ /* 0x000fe2000bf05270 */
[----:B------:R-:W-:Y:S01]  /*16ad0*/  MOV R0, 0x1 ;  /* 0x0000000100007802 */ /* 0x000fe20000000f00 */
[----:B------:R-:W-:Y:S02]  /*16ae0*/  USHF.R.U64 UR4, UR6, UR22, UR8 ;  /* 0x0000001606047299 */ /* 0x000fe40008001208 */
[----:B------:R-:W-:Y:S02]  /*16af0*/  ULOP3.LUT UR41, UR15, UR41, URZ, 0xc0, !UPT ;  /* 0x000000290f297292 */ /* 0x000fe4000f8ec03f */
[----:B------:R-:W-:Y:S02]  /*16b00*/  UIADD3 UR5, -UR4, URZ, URZ ;  /* 0x0000003f04057290 */ /* 0x000fe4000fffe13f */
[----:B------:R-:W-:Y:S02]  /*16b10*/  UIMAD UR41, UR24, UR4, UR41 ;  /* 0x00000004182972a4 */ /* 0x000fe4000f8e0229 */
[----:B------:R-:W-:-:S02]  /*16b20*/  ULOP3.LUT UR16, UR16, UR20, URZ, 0xc0, !UPT ;  /* 0x0000001410107292 */ /* 0x000fc4000f8ec03f */
[----:B------:R-:W-:Y:S02]  /*16b30*/  @UP0 UIMAD UR21, UR25, UR19, UR18 ;  /* 0x00000013191502a4 */ /* 0x000fe4000f8e0212 */
[----:B------:R-:W-:-:S03]  /*16b40*/  UIMAD UR4, UR5, UR23, UR17 ;  /* 0x00000017050472a4 */ /* 0x000fc6000f8e0211 */
[----:B------:R-:W-:Y:S01]  /*16b50*/  ULDC UR5, c[0x0][0x610] ;  /* 0x0001840000057ab9 */ /* 0x000fe20000000800 */
[----:B------:R-:W-:Y:S02]  /*16b60*/  UIMAD UR4, UR4, UR7, UR16 ;  /* 0x00000007040472a4 */ /* 0x000fe4000f8e0210 */
[----:B------:R-:W-:-:S04]  /*16b70*/  UIMAD UR41, UR41, UR5, UR21 ;  /* 0x00000005292972a4 */ /* 0x000fc8000f8e0215 */
[----:B------:R-:W-:Y:S02]  /*16b80*/  USEL UR42, UR4, UR41, !UP0 ;  /* 0x00000029042a7287 */ /* 0x000fe4000c000000 */
[----:B------:R-:W-:-:S12]  /*16b90*/  USEL UR41, UR41, UR4, !UP0 ;  /* 0x0000000429297287 */ /* 0x000fd8000c000000 */
.L_x_543:
[----:B------:R-:W-:-:S13]  /*16ba0*/  LOP3.LUT P0, RZ, R0, 0xff, RZ, 0xc0, !PT ;  /* 0x000000ff00ff7812 */ /* 0x000fda000780c0ff */
[----:B------:R-:W-:Y:S05]  /*16bb0*/  @P0 BRA `(.L_x_546) ;  /* 0xfffffea4004c0947 */ /* 0x000fea000383ffff */
[----:B------:R-:W-:Y:S05]  /*16bc0*/  EXIT ;  /* 0x000000000000794d */ /* 0x000fea0003800000 */
.L_x_3:
[----:B------:R-:W2:Y:S01]  /*16bd0*/  LDL R5, [R1+0x204] ;  /* 0x0002040001057983 */ /* 0x000ea20000100800 */
[----:B------:R-:W-:-:S03]  /*16be0*/  ULDC.64 UR8, c[0x0][0x650] ;  /* 0x0001940000087ab9 */ /* 0x000fc60000000a00 */
[----:B------:R-:W3:Y:S01]  /*16bf0*/  LDL R4, [R1+0x200] ;  /* 0x0002000001047983 */ /* 0x000ee20000100800 */
[----:B------:R-:W-:Y:S01]  /*16c00*/  PRMT R0, RZ, 0x7610, R0 ;  /* 0x00007610ff007816 */ /* 0x000fe20000000000 */
[----:B------:R-:W-:Y:S01]  /*16c10*/  IMAD.MOV.U32 R3, RZ, RZ, -0x1 ;  /* 0xffffffffff037424 */ /* 0x000fe200078e00ff */
[----:B------:R-:W-:Y:S01]  /*16c20*/  MOV R2, 0xffffffff ;  /* 0xffffffff00027802 */ /* 0x000fe20000000f00 */
[----:B------:R-:W-:Y:S01]  /*16c30*/  IMAD.MOV.U32 R9, RZ, RZ, -0x1 ;  /* 0xffffffffff097424 */ /* 0x000fe200078e00ff */
[----:B--2---:R-:W-:-:S04]  /*16c40*/  ISETP.GE.U32.AND P0, PT, R5, UR8, PT ;  /* 0x0000000805007c0c */ /* 0x004fc8000bf06070 */
[----:B---3--:R-:W-:-:S13]  /*16c50*/  ISETP.GE.U32.AND.EX P0, PT, R4, UR9, PT, P0 ;  /* 0x0000000904007c0c */ /* 0x008fda000bf06100 */
[----:B------:R-:W-:Y:S05]  /*16c60*/  @P0 BRA `(.L_x_547) ;  /* 0x00000004008c0947 */ /* 0x000fea0003800000 */
[----:B------:R-:W-:Y:S01]  /*16c70*/  I2FP.F32.U32 R0, UR4 ;  /* 0x0000000400007c45 */ /* 0x000fe20008201000 */
[----:B0-----:R-:W-:Y:S01]  /*16c80*/  ULDC.64 UR16, c[0x0][0x628] ;  /* 0x00018a0000107ab9 */ /* 0x001fe20000000a00 */
        /* <DEDUP_REMOVED lines=24> */
.L_x_548:
        /* <DEDUP_REMOVED lines=24> */
[----:B------:R-:W-:Y:S01]  /*16f90*/  UMOV UR19, 0x1 ;  /* 0x0000000100137882 */ /* 0x000fe20000000000 */
[----:B------:R-:W-:Y:S01]  /*16fa0*/  ULDC UR20, c[0x0][0x608] ;  /* 0x0001820000147ab9 */ /* 0x000fe20000000800 */
[----:B------:R-:W-:Y:S01]  /*16fb0*/  USHF.L.U32 UR26, UR19, UR23, URZ ;  /* 0x00000017131a7299 */ /* 0x000fe2000800063f */
[----:B------:R-:W-:Y:S01]  /*16fc0*/  ISETP.NE.AND.EX P0, PT, RZ, UR9, PT, P0 ;  /* 0x00000009ff007c0c */ /* 0x000fe2000bf05300 */
[----:B------:R-:W-:Y:S02]  /*16fd0*/  USHF.R.U64 UR19, UR18, UR20, UR11 ;  /* 0x0000001412137299 */ /* 0x000fe4000800120b */
[----:B------:R-:W-:Y:S02]  /*16fe0*/  USHF.R.U32.HI UR11, URZ, UR20, UR11 ;  /* 0x000000143f0b7299 */ /* 0x000fe4000801160b */
[----:B------:R-:W-:-:S02]  /*16ff0*/  UIADD3 UR15, -UR15, URZ, URZ ;  /* 0x0000003f0f0f7290 */ /* 0x000fc4000fffe13f */
[----:B------:R-:W-:Y:S01]  /*17000*/  USHF.R.U64 UR20, UR19, UR23, UR11 ;  /* 0x0000001713147299 */ /* 0x000fe2000800120b */
[----:B------:R-:W-:Y:S01]  /*17010*/  ULDC UR16, c[0x0][0x144] ;  /* 0x0000510000107ab9 */ /* 0x000fe20000000800 */
[----:B------:R-:W-:Y:S01]  /*17020*/  ULDC UR6, c[0x0][0x600] ;  /* 0x0001800000067ab9 */ /* 0x000fe20000000800 */
[----:B------:R-:W-:Y:S02]  /*17030*/  USHF.R.U32.HI UR11, URZ, UR23, UR11 ;  /* 0x000000173f0b7299 */ /* 0x000fe4000801160b */
[----:B------:R-:W-:Y:S02]  /*17040*/  UIMAD UR23, UR16, UR15, UR4 ;  /* 0x0000000f101772a4 */ /* 0x000fe4000f8e0204 */
[----:B------:R-:W-:Y:S02]  /*17050*/  UIADD3 UR22, UR6, -0x1, URZ ;  /* 0xffffffff06167890 */ /* 0x000fe4000fffe03f */
[----:B------:R-:W-:Y:S02]  /*17060*/  ULOP3.LUT UR27, URZ, UR13, URZ, 0x33, !UPT ;  /* 0x0000000d3f1b7292 */ /* 0x000fe4000f8e333f */
        /* <DEDUP_REMOVED lines=18> */
.L_x_549:
[----:B------:R-:W-:Y:S01]  /*17190*/  UISETP.NE.AND UP0, UPT, UR46, URZ, UPT ;  /* 0x0000003f2e00728c */ /* 0x000fe2000bf05270 */
[----:B------:R-:W-:Y:S01]  /*171a0*/  MOV R0, 0x1 ;  /* 0x0000000100007802 */ /* 0x000fe20000000f00 */
[----:B------:R-:W-:Y:S01]  /*171b0*/  USHF.R.U64 UR8, UR4, UR24, UR11 ;  /* 0x0000001804087299 */ /* 0x000fe2000800120b */
[----:B------:R-:W-:Y:S01]  /*171c0*/  IMAD.U32 R9, RZ, RZ, UR5 ;  /* 0x00000005ff097e24 */ /* 0x000fe2000f8e00ff */
[----:B------:R-:W-:Y:S02]  /*171d0*/  ULOP3.LUT UR4, UR19, UR27, URZ, 0xc0, !UPT ;  /* 0x0000001b13047292 */ /* 0x000fe4000f8ec03f */
[----:B------:R-:W-:Y:S02]  /*171e0*/  ULOP3.LUT UR18, UR18, UR22, URZ, 0xc0, !UPT ;  /* 0x0000001612127292 */ /* 0x000fe4000f8ec03f */
[----:B------:R-:W-:-:S03]  /*171f0*/  UIMAD UR4, UR26, UR8, UR4 ;  /* 0x000000081a0472a4 */ /* 0x000fc6000f8e0204 */
[----:B------:R-:W-:Y:S02]  /*17200*/  @UP0 UIMAD UR23, UR28, UR21, UR7 ;  /* 0x000000151c1702a4 */ /* 0x000fe4000f8e0207 */
[----:B------:R-:W-:-:S03]  /*17210*/  UIADD3 UR7, -UR8, URZ, URZ ;  /* 0x0000003f08077290 */ /* 0x000fc6000fffe13f */
[----:B------:R-:W-:Y:S01]  /*17220*/  ULDC UR8, c[0x0][0x610] ;  /* 0x0001840000087ab9 */ /* 0x000fe20000000800 */
[----:B------:R-:W-:Y:S02]  /*17230*/  UIMAD UR7, UR7, UR25, UR20 ;  /* 0x00000019070772a4 */ /* 0x000fe4000f8e0214 */
[----:B------:R-:W-:Y:S02]  /*17240*/  UIMAD UR4, UR4, UR8, UR23 ;  /* 0x00000008040472a4 */ /* 0x000fe4000f8e0217 */
[----:B------:R-:W-:-:S04]  /*17250*/  UIMAD UR7, UR7, UR6, UR18 ;  /* 0x00000006070772a4 */ /* 0x000fc8000f8e0212 */
[----:B------:R-:W-:Y:S02]  /*17260*/  USEL UR6, UR7, UR4, !UP0 ;  /* 0x0000000407067287 */ /* 0x000fe4000c000000 */
[----:B------:R-:W-:-:S04]  /*17270*/  USEL UR4, UR4, UR7, !UP0 ;  /* 0x0000000704047287 */ /* 0x000fc8000c000000 */
[----:B------:R-:W-:Y:S02]  /*17280*/  MOV R2, UR6 ;  /* 0x0000000600027c02 */ /* 0x000fe40008000f00 */
[----:B------:R-:W-:-:S07]  /*17290*/  IMAD.U32 R3, RZ, RZ, UR4 ;  /* 0x00000004ff037e24 */ /* 0x000fce000f8e00ff */
.L_x_547:
[----:B------:R-:W-:-:S08]  /*172a0*/  NOP ;  /* 0x0000000000007918 */ /* 0x000fd00000000000 */
[----:B0-----:R-:W0:-:S00]  /*172b0*/  USETMAXREG.DEALLOC.CTAPOOL 0x18 ;  /* 0x00000018000079c8 */ /* 0x001e0000080e0500 */
[----:B------:R-:W-:-:S13]  /*172c0*/  ISETP.NE.AND P0, PT, RZ, UR10, PT ;  /* 0x0000000aff007c0c */ /* 0x000fda000bf05270 */
[----:B------:R-:W-:Y:S05]  /*172d0*/  @P0 EXIT ;  /* 0x000000000000094d */ /* 0x000fea0003800000 */
[----:B0-----:R-:W-:Y:S01]  /*172e0*/  LOP3.LUT P0, RZ, R0, 0xff, RZ, 0xc0, !PT ;  /* 0x000000ff00ff7812 */ /* 0x001fe2000780c0ff */
[----:B------:R-:W-:Y:S01]  /*172f0*/  IMAD.MOV.U32 R6, RZ, RZ, RZ ;  /* 0x000000ffff067224 */ /* 0x000fe200078e00ff */
[----:B------:R-:W-:-:S11]  /*17300*/  MOV R0, 0x1 ;  /* 0x0000000100007802 */ /* 0x000fd60000000f00 */
[----:B------:R-:W-:Y:S05]  /*17310*/  @!P0 BRA `(.L_x_550) ;  /* 0x0000000c005c8947 */ /* 0x000fea0003800000 */
[----:B------:R-:W0:Y:S01]  /*17320*/  S2R R4, SR_TID.X ;  /* 0x0000000000047919 */ /* 0x000e220000002100 */
[----:B------:R-:W-:Y:S01]  /*17330*/  ULDC UR4, c[0x0][0x28c] ;  /* 0x0000a30000047ab9 */ /* 0x000fe20000000800 */
[----:B------:R-:W-:Y:S01]  /*17340*/  ULDC UR6, c[0x0][0x658] ;  /* 0x0001960000067ab9 */ /* 0x000fe20000000800 */
[----:B------:R-:W-:Y:S01]  /*17350*/  UIADD3 UR10, UR4, 0x7f, URZ ;  /* 0x0000007f040a7890 */ /* 0x000fe2000fffe03f */
[----:B------:R-:W-:Y:S01]  /*17360*/  BSSY B0, `(.L_x_550) ;  /* 0x00000d2000007945 */ /* 0x000fe20003800000 */
[----:B------:R-:W-:Y:S01]  /*17370*/  UMOV UR7, 0xffffffff ;  /* 0xffffffff00077882 */ /* 0x000fe20000000000 */
[----:B------:R-:W-:Y:S01]  /*17380*/  ULDC UR5, c[0x0][0x600] ;  /* 0x0001800000057ab9 */ /* 0x000fe20000000800 */
[----:B------:R-:W-:Y:S01]  /*17390*/  UMOV UR9, 0x1 ;  /* 0x0000000100097882 */ /* 0x000fe20000000000 */
[----:B------:R-:W-:Y:S01]  /*173a0*/  USHF.L.U32 UR7, UR7, UR6, URZ ;  /* 0x0000000607077299 */ /* 0x000fe2000800063f */
[----:B------:R-:W-:Y:S01]  /*173b0*/  MOV R8, 0x1 ;  /* 0x0000000100087802 */ /* 0x000fe20000000f00 */
[----:B------:R-:W-:Y:S01]  /*173c0*/  UIADD3 UR4, UR5, -0x1, URZ ;  /* 0xffffffff05047890 */ /* 0x000fe2000fffe03f */
[----:B------:R-:W-:Y:S01]  /*173d0*/  IMAD.MOV.U32 R0, RZ, RZ, 0x1 ;  /* 0x00000001ff007424 */ /* 0x000fe200078e00ff */
[----:B------:R-:W-:Y:S01]  /*173e0*/  USHF.R.S32.HI UR11, URZ, 0x1f, UR10 ;  /* 0x0000001f3f0b7899 */ /* 0x000fe2000801140a */
[----:B------:R-:W-:Y:S01]  /*173f0*/  MOV R6, RZ ;  /* 0x000000ff00067202 */ /* 0x000fe20000000f00 */
[----:B------:R-:W-:Y:S01]  /*17400*/  ULDC UR8, c[0x0][0xc] ;  /* 0x0000030000087ab9 */ /* 0x000fe20000000800 */
[----:B------:R-:W-:-:S02]  /*17410*/  USHF.L.U32 UR5, UR9, UR6, URZ ;  /* 0x0000000609057299 */ /* 0x000fc4000800063f */
[----:B------:R-:W-:Y:S01]  /*17420*/  ULEA.HI UR11, UR11, UR10, URZ, 0x7 ;  /* 0x0000000a0b0b7291 */ /* 0x000fe2000f8f383f */
[----:B------:R-:W-:Y:S01]  /*17430*/  ULDC UR9, c[0x0][0x10] ;  /* 0x0000040000097ab9 */ /* 0x000fe20000000800 */
[----:B------:R-:W-:Y:S02]  /*17440*/  ULOP3.LUT UR6, URZ, UR7, URZ, 0x33, !UPT ;  /* 0x000000073f067292 */ /* 0x000fe4000f8e333f */
[----:B------:R-:W-:Y:S01]  /*17450*/  UIMAD.WIDE.U32 UR8, UR8, UR9, URZ ;  /* 0x00000009080872a5 */ /* 0x000fe2000f8e003f */
[----:B------:R-:W-:Y:S01]  /*17460*/  ULDC UR7, c[0x0][0x14] ;  /* 0x0000050000077ab9 */ /* 0x000fe20000000800 */
[----:B------:R-:W-:Y:S02]  /*17470*/  USHF.R.S32.HI UR18, URZ, 0x7, UR11 ;  /* 0x000000073f127899 */ /* 0x000fe4000801140b */
[----:B------:R-:W-:Y:S02]  /*17480*/  UIMAD.WIDE.U32 UR20, UR8, UR7, URZ ;  /* 0x00000007081472a5 */ /* 0x000fe4000f8e003f */
[----:B------:R-:W-:-:S02]  /*17490*/  UIMAD UR13, UR9, UR7, URZ ;  /* 0x00000007090d72a4 */ /* 0x000fc4000f8e023f */
[----:B------:R-:W-:Y:S01]  /*174a0*/  ULOP3.LUT UR24, UR40, 0x2, URZ, 0xfc, !UPT ;  /* 0x0000000228187892 */ /* 0x000fe2000f8efc3f */
[C---:B0-----:R-:W-:Y:S01]  /*174b0*/  LOP3.LUT P2, RZ, R4.reuse, 0x7f, RZ, 0xc0, !PT ;  /* 0x0000007f04ff7812 */ /* 0x041fe2000784c0ff */
[----:B------:R-:W-:Y:S01]  /*174c0*/  UIADD3 UR13, UR21, UR13, URZ ;  /* 0x0000000d150d7290 */ /* 0x000fe2000fffe03f */
[----:B------:R-:W-:Y:S01]  /*174d0*/  LOP3.LUT P0, RZ, R4, 0x1f, RZ, 0xc0, !PT ;  /* 0x0000001f04ff7812 */ /* 0x000fe2000780c0ff */
[----:B------:R-:W-:Y:S01]  /*174e0*/  UIADD3 UR25, UR18, 0x1, URZ ;  /* 0x0000000112197890 */ /* 0x000fe2000fffe03f */
[----:B------:R-:W-:Y:S02]  /*174f0*/  ULDC.64 UR22, c[0x0][0x198] ;  /* 0x0000660000167ab9 */ /* 0x000fe40000000a00 */
[----:B------:R-:W-:-:S13]  /*17500*/  PLOP3.LUT P0, PT, P0, P2, PT, 0x8a, 0x0 ;  /* 0x000000000000781c */ /* 0x000fda0000705172 */
.L_x_562:
[----:B------:R-:W-:-:S03]  /*17510*/  UMOV UR7, 0xffffffff ;  /* 0xffffffff00077882 */ /* 0x000fc60000000000 */
[----:B------:R-:W-:Y:S05]  /*17520*/  BRA.DIV UR7, `(.L_x_551) ;  /* 0x0000000e07a07947 */ /* 0x000fea000b800000 */
[----:B------:R-:W-:-:S13]  /*17530*/  ELECT P6, URZ, PT ;  /* 0x00000000003f782f */ /* 0x000fda00038c0000 */
.L_x_572:
[----:B------:R-:W0:Y:S01]  /*17540*/  LDC R4, c[0x0][0x28c] ;  /* 0x0000a300ff047b82 */ /* 0x000e220000000800 */
[----:B------:R-:W-:Y:S01]  /*17550*/  BSSY B1, `(.L_x_552) ;  /* 0x0000035000017945 */ /* 0x000fe20003800000 */
[----:B0-----:R-:W-:-:S13]  /*17560*/  ISETP.LT.OR P6, PT, R4, 0x1, !P6 ;  /* 0x000000010400780c */ /* 0x001fda00077c1670 */
[----:B------:R-:W-:Y:S05]  /*17570*/  @P6 BRA `(.L_x_553) ;  /* 0x0000000000c86947 */ /* 0x000fea0003800000 */
[----:B------:R-:W-:Y:S01]  /*17580*/  SHF.L.U32 R11, R3, 0x8, RZ ;  /* 0x00000008030b7819 */ /* 0x000fe200000006ff */
[----:B------:R-:W-:Y:S01]  /*17590*/  IMAD.SHL.U32 R2, R2, 0x100, RZ ;  /* 0x0000010002027824 */ /* 0x000fe200078e00ff */
[----:B------:R-:W-:Y:S01]  /*175a0*/  MOV R14, UR25 ;  /* 0x00000019000e7c02 */ /* 0x000fe20008000f00 */
[----:B------:R-:W-:Y:S01]  /*175b0*/  IMAD.MOV.U32 R12, RZ, RZ, RZ ;  /* 0x000000ffff0c7224 */ /* 0x000fe200078e00ff */
[----:B------:R-:W-:Y:S01]  /*175c0*/  MOV R4, R6 ;  /* 0x0000000600047202 */ /* 0x000fe20000000f00 */
[----:B------:R-:W-:-:S07]  /*175d0*/  IMAD.MOV.U32 R3, RZ, RZ, R0 ;  /* 0x000000ffff037224 */ /* 0x000fce00078e0000 */
.L_x_557:
[----:B------:R-:W0:Y:S01]  /*175e0*/  S2R R10, SR_CgaCtaId ;  /* 0x00000000000a7919 */ /* 0x000e220000008800 */
[----:B------:R-:W-:Y:S01]  /*175f0*/  MOV R5, 0x400 ;  /* 0x0000040000057802 */ /* 0x000fe20000000f00 */
[----:B------:R-:W1:Y:S03]  /*17600*/  @!P2 LDC R7, c[0x0][0x500] ;  /* 0x00014000ff07ab82 */ /* 0x000e660000000800 */
[----:B0-----:R-:W-:Y:S02]  /*17610*/  LEA R13, R10, R5, 0x18 ;  /* 0x000000050a0d7211 */ /* 0x001fe400078ec0ff */
[----:B------:R-:W-:-:S03]  /*17620*/  SHF.L.U32 R5, R3, 0x1f, RZ ;  /* 0x0000001f03057819 */ /* 0x000fc600000006ff */
[----:B------:R-:W-:-:S04]  /*17630*/  IMAD R10, R4, 0x8, R13 ;  /* 0x00000008040a7824 */ /* 0x000fc800078e020d */
[----:B------:R-:W0:Y:S02]  /*17640*/  SYNCS.PHASECHK.TRANS64.TRYWAIT P1, [R10+URZ+0x18], R5 ;  /* 0x000018050a0075a7 */ /* 0x000e24000802017f */
[----:B01----:R-:W-:Y:S05]  /*17650*/  @!P1 BRA `(.L_x_554) ;  /* 0x0000000c00749947 */ /* 0x003fea0003800000 */
.L_x_573:
[----:B------:R-:W-:Y:S01]  /*17660*/  UPRMT UR7, UR24, 0x9910, URZ ;  /* 0x0000991018077896 */ /* 0x000fe2000800003f */
[----:B------:R1:W-:Y:S03]  /*17670*/  @!P2 SYNCS.ARRIVE.TRANS64 RZ, [R10+URZ], R7 ;  /* 0x000000070affa9a7 */ /* 0x0003e6000800003f */
[----:B------:R-:W-:-:S06]  /*17680*/  UISETP.NE.AND UP0, UPT, UR7, 0x2, UPT ;  /* 0x000000020700788c */ /* 0x000fcc000bf05270 */
[----:B------:R-:W-:-:S13]  /*17690*/  PLOP3.LUT P1, PT, PT, PT, UP0, 0x80, 0x0 ;  /* 0x000000000000781c */ /* 0x000fda0003f2f008 */
[----:B-1----:R-:W-:Y:S05]  /*176a0*/  @P1 BRA `(.L_x_555) ;  /* 0x0000000000041947 */ /* 0x002fea0003800000 */
[----:B------:R-:W-:Y:S01]  /*176b0*/  BPT.TRAP 0x1 ;  /* 0x000000040000795c */ /* 0x000fe20000300000 */
.L_x_555:
[----:B------:R-:W-:Y:S05]  /*176c0*/  @P0 BRA `(.L_x_556) ;  /* 0x0000000000040947 */ /* 0x000fea0003800000 */
[----:B------:R-:W-:Y:S01]  /*176d0*/  BPT.TRAP 0x1 ;  /* 0x000000040000795c */ /* 0x000fe20000300000 */
.L_x_556:
[----:B------:R-:W-:Y:S01]  /*176e0*/  LEA R13, R4, R13, 0xf ;  /* 0x0000000d040d7211 */ /* 0x000fe200078e78ff */
[----:B------:R-:W-:Y:S01]  /*176f0*/  UIADD3 UR14, UP0, UR22, 0xf0, URZ ;  /* 0x000000f0160e7890 */ /* 0x000fe2000ff1e03f */
[----:B------:R-:W-:Y:S01]  /*17700*/  R2UR UR9, R10 ;  /* 0x000000000a0972ca */ /* 0x000fe200000e0000 */
[----:B------:R-:W-:Y:S01]  /*17710*/  UIADD3 UR26, UP1, UR22, 0x1f0, URZ ;  /* 0x000001f0161a7890 */ /* 0x000fe2000ff3e03f */
[----:B------:R-:W-:Y:S01]  /*17720*/  R2UR UR7, R13 ;  /* 0x000000000d0772ca */ /* 0x000fe200000e0000 */
[----:B------:R-:W-:Y:S01]  /*17730*/  UIADD3.X UR15, URZ, UR23, URZ, UP0, !UPT ;  /* 0x000000173f0f7290 */ /* 0x000fe200087fe43f */
[----:B------:R-:W-:Y:S01]  /*17740*/  R2UR UR11, R11 ;  /* 0x000000000b0b72ca */ /* 0x000fe200000e0000 */
[----:B------:R-:W-:Y:S01]  /*17750*/  VIADD R4, R4, 0x1 ;  /* 0x0000000104047836 */ /* 0x000fe20000000000 */
[----:B------:R-:W-:Y:S01]  /*17760*/  R2UR UR10, R12 ;  /* 0x000000000c0a72ca */ /* 0x000fe200000e0000 */
[----:B------:R-:W-:Y:S01]  /*17770*/  UIADD3.X UR27, URZ, UR23, URZ, UP1, !UPT ;  /* 0x000000173f1b7290 */ /* 0x000fe20008ffe43f */
[----:B------:R-:W-:Y:S01]  /*17780*/  R2UR UR12, R9 ;  /* 0x00000000090c72ca */ /* 0x000fe200000e0000 */
[----:B------:R-:W-:Y:S01]  /*17790*/  UMOV UR16, 0x0 ;  /* 0x0000000000107882 */ /* 0x000fe20000000000 */
[----:B------:R-:W-:Y:S01]  /*177a0*/  IADD3 R14, R14, -0x1, RZ ;  /* 0xffffffff0e0e7810 */ /* 0x000fe20007ffe0ff */
[----:B------:R-:W-:Y:S01]  /*177b0*/  UMOV UR17, 0x10000000 ;  /* 0x1000000000117882 */ /* 0x000fe20000000000 */
[----:B------:R-:W-:Y:S01]  /*177c0*/  R2UR UR19, R2 ;  /* 0x00000000021372ca */ /* 0x000fe200000e0000 */
[----:B------:R-:W-:Y:S01]  /*177d0*/  VIADD R12, R12, 0x80 ;  /* 0x000000800c0c7836 */ /* 0x000fe20000000000 */
[----:B------:R-:W-:Y:S01]  /*177e0*/  ISETP.GT.AND P3, PT, R14, 0x1, PT ;  /* 0x000000010e00780c */ /* 0x000fe20003f64270 */
[----:B------:R-:W-:Y:S01]  /*177f0*/  UIADD3 UR8, UR7, 0x100, URZ ;  /* 0x0000010007087890 */ /* 0x000fe2000fffe03f */
[----:B------:R-:W-:Y:S01]  /*17800*/  ISETP.NE.AND P1, PT, R4, 0x3, PT ;  /* 0x000000030400780c */ /* 0x000fe20003f25270 */
[----:B------:R-:W-:-:S03]  /*17810*/  UIADD3 UR7, UR7, 0x18100, URZ ;  /* 0x0001810007077890 */ /* 0x000fc6000fffe03f */
[----:B0-----:R-:W-:Y:S02]  /*17820*/  SEL R10, RZ, 0x1, P1 ;  /* 0x00000001ff0a7807 */ /* 0x001fe40000800000 */
[----:B------:R-:W-:Y:S02]  /*17830*/  SEL R4, R4, RZ, P1 ;  /* 0x000000ff04047207 */ /* 0x000fe40000800000 */
[----:B------:R0:W-:Y:S01]  /*17840*/  UTMALDG.3D [UR8], [UR14], desc[UR16] ;  /* 0x000010080e0075b4 */ /* 0x0001e20008011000 */
[----:B------:R-:W-:Y:S01]  /*17850*/  LOP3.LUT R3, R3, R10, RZ, 0x3c, !PT ;  /* 0x0000000a03037212 */ /* 0x000fe200078e3cff */
[----:B0-----:R-:W-:Y:S01]  /*17860*/  UMOV UR8, UR7 ;  /* 0x0000000700087c82 */ /* 0x001fe20008000000 */
[----:B------:R-:W-:Y:S02]  /*17870*/  UMOV UR11, UR19 ;  /* 0x00000013000b7c82 */ /* 0x000fe40008000000 */
[----:B------:R0:W-:Y:S02]  /*17880*/  UTMALDG.3D [UR8], [UR26], desc[UR16] ;  /* 0x000010081a0075b4 */ /* 0x0001e40008011000 */
[----:B0-----:R-:W-:Y:S05]  /*17890*/  @P3 BRA `(.L_x_557) ;  /* 0xfffffffc00503947 */ /* 0x001fea000383ffff */
.L_x_553:
[----:B------:R-:W-:Y:S05]  /*178a0*/  BSYNC B1 ;  /* 0x0000000000017941 */ /* 0x000fea0003800000 */
.L_x_552:
[----:B------:R-:W2:Y:S01]  /*178b0*/  LDL.LU R15, [R1+0x200] ;  /* 0x00020000010f7983 */ /* 0x000ea20000300800 */
[----:B------:R-:W-:Y:S01]  /*178c0*/  LOP3.LUT P1, RZ, R8, 0xff, RZ, 0xc0, !PT ;  /* 0x000000ff08ff7812 */ /* 0x000fe2000782c0ff */
[----:B------:R-:W-:Y:S02]  /*178d0*/  ULDC.64 UR8, c[0x0][0x650] ;  /* 0x0001940000087ab9 */ /* 0x000fe40000000a00 */
[----:B------:R-:W3:Y:S01]  /*178e0*/  LDL.LU R13, [R1+0x204] ;  /* 0x00020400010d7983 */ /* 0x000ee20000300800 */
[----:B------:R-:W-:Y:S01]  /*178f0*/  IADD3 R6, R6, UR18, RZ ;  /* 0x0000001206067c10 */ /* 0x000fe2000fffe0ff */
[----:B------:R-:W-:Y:S01]  /*17900*/  UISETP.GE.U32.AND UP0, UPT, UR18, 0x3, UPT ;  /* 0x000000031200788c */ /* 0x000fe2000bf06070 */
[----:B------:R-:W-:Y:S01]  /*17910*/  BSSY B1, `(.L_x_558) ;  /* 0x0000074000017945 */ /* 0x000fe20003800000 */
[----:B------:R-:W-:Y:S02]  /*17920*/  MOV R9, 0xffffffff ;  /* 0xffffffff00097802 */ /* 0x000fe40000000f00 */
[----:B------:R-:W-:-:S02]  /*17930*/  PRMT R4, RZ, 0x7610, R4 ;  /* 0x00007610ff047816 */ /* 0x000fc40000000004 */
[----:B------:R-:W-:Y:S02]  /*17940*/  PLOP3.LUT P3, PT, PT, PT, UP0, 0x80, 0x0 ;  /* 0x000000000000781c */ /* 0x000fe40003f6f008 */
[----:B------:R-:W0:Y:S01]  /*17950*/  @P1 S2R R3, SR_CgaCtaId ;  /* 0x0000000000031919 */ /* 0x000e220000008800 */
[----:B------:R-:W-:Y:S02]  /*17960*/  @P1 MOV R2, 0x400 ;  /* 0x0000040000021802 */ /* 0x000fe40000000f00 */
[----:B------:R-:W-:Y:S02]  /*17970*/  PRMT R8, RZ, 0x7610, R8 ;  /* 0x00007610ff087816 */ /* 0x000fe40000000008 */
[----:B0-----:R-:W-:-:S04]  /*17980*/  @P1 LEA R2, R3, R2, 0x18 ;  /* 0x0000000203021211 */ /* 0x001fc800078ec0ff */
[----:B------:R0:W-:Y:S01]  /*17990*/  @P1 SYNCS.ARRIVE.TRANS64.A1T0 RZ, [R2+URZ+0x48], RZ ;  /* 0x000048ff02ff19a7 */ /* 0x0001e2000810003f */
[----:B------:R-:W-:Y:S01]  /*179a0*/  ISETP.GT.U32.AND P1, PT, R6, 0x2, PT ;  /* 0x000000020600780c */ /* 0x000fe20003f24070 */
[----:B0-----:R-:W-:-:S05]  /*179b0*/  IMAD.U32 R2, RZ, RZ, UR18 ;  /* 0x00000012ff027e24 */ /* 0x001fca000f8e00ff */
[----:B------:R-:W-:Y:S01]  /*179c0*/  ISETP.LT.U32.AND P1, PT, R2, 0x3, P1 ;  /* 0x000000030200780c */ /* 0x000fe20000f21070 */
[----:B------:R-:W-:-:S04]  /*179d0*/  IMAD.WIDE.U32 R2, R6, -0x55555555, RZ ;  /* 0xaaaaaaab06027825 */ /* 0x000fc800078e00ff */
[----:B------:R-:W-:Y:S01]  /*179e0*/  IMAD.MOV.U32 R2, RZ, RZ, -0x1 ;  /* 0xffffffffff027424 */ /* 0x000fe200078e00ff */
[----:B------:R-:W-:Y:S02]  /*179f0*/  SHF.R.U32.HI R5, RZ, 0x1, R3 ;  /* 0x00000001ff057819 */ /* 0x000fe40000011603 */
[----:B------:R-:W-:-:S03]  /*17a00*/  SEL R3, RZ, 0x1, !P1 ;  /* 0x00000001ff037807 */ /* 0x000fc60004800000 */
[----:B------:R-:W-:Y:S01]  /*17a10*/  IMAD R6, R5, -0x3, R6 ;  /* 0xfffffffd05067824 */ /* 0x000fe200078e0206 */
[----:B------:R-:W-:Y:S02]  /*17a20*/  LOP3.LUT R0, R0, R3, RZ, 0x3c, !PT ;  /* 0x0000000300007212 */ /* 0x000fe400078e3cff */
[----:B------:R-:W-:Y:S02]  /*17a30*/  MOV R3, 0xffffffff ;  /* 0xffffffff00037802 */ /* 0x000fe40000000f00 */
[----:B------:R-:W-:Y:S02]  /*17a40*/  @P3 LOP3.LUT R0, R0, 0x1, R5, 0x78, !PT ;  /* 0x0000000100003812 */ /* 0x000fe400078e7805 */
[----:B---3--:R-:W-:-:S04]  /*17a50*/  IADD3 R13, P1, R13, UR20, RZ ;  /* 0x000000140d0d7c10 */ /* 0x008fc8000ff3e0ff */
[----:B--2---:R-:W-:Y:S01]  /*17a60*/  IADD3.X R15, R15, UR13, RZ, P1, !PT ;  /* 0x0000000d0f0f7c10 */ /* 0x004fe20008ffe4ff */
[----:B------:R0:W-:Y:S01]  /*17a70*/  STL [R1+0x204], R13 ;  /* 0x0002040d01007387 */ /* 0x0001e20000100800 */
[----:B------:R-:W-:-:S03]  /*17a80*/  ISETP.GE.U32.AND P1, PT, R13, UR8, PT ;  /* 0x000000080d007c0c */ /* 0x000fc6000bf26070 */
[----:B------:R0:W-:Y:S01]  /*17a90*/  STL [R1+0x200], R15 ;  /* 0x0002000f01007387 */ /* 0x0001e20000100800 */
[----:B------:R-:W-:-:S13]  /*17aa0*/  ISETP.GE.U32.AND.EX P1, PT, R15, UR9, PT, P1 ;  /* 0x000000090f007c0c */ /* 0x000fda000bf26110 */
[----:B0-----:R-:W-:Y:S05]  /*17ab0*/  @P1 BRA `(.L_x_559) ;  /* 0x0000000400641947 */ /* 0x001fea0003800000 */
[----:B------:R-:W0:Y:S01]  /*17ac0*/  S2R R7, SR_CTAID.X ;  /* 0x0000000000077919 */ /* 0x000e220000002500 */
[----:B------:R-:W-:Y:S01]  /*17ad0*/  ULDC UR7, c[0x0][0x150] ;  /* 0x0000540000077ab9 */ /* 0x000fe20000000800 */
[----:B------:R-:W1:Y:S01]  /*17ae0*/  LDC R4, c[0x0][0x144] ;  /* 0x00005100ff047b82 */ /* 0x000e620000000800 */
[----:B------:R-:W-:Y:S01]  /*17af0*/  UISETP.NE.AND UP0, UPT, UR46, URZ, UPT ;  /* 0x0000003f2e00728c */ /* 0x000fe2000bf05270 */
[----:B------:R-:W2:Y:S01]  /*17b00*/  S2R R5, SR_CTAID.Y ;  /* 0x0000000000057919 */ /* 0x000ea20000002600 */
[----:B------:R-:W-:Y:S01]  /*17b10*/  ULDC.64 UR8, c[0x0][0x628] ;  /* 0x00018a0000087ab9 */ /* 0x000fe20000000a00 */
[----:B------:R-:W-:-:S03]  /*17b20*/  ULDC UR10, c[0x0][0x630] ;  /* 0x00018c00000a7ab9 */ /* 0x000fc60000000800 */
[----:B------:R-:W-:Y:S01]  /*17b30*/  PLOP3.LUT P1, PT, PT, PT, UP0, 0x80, 0x0 ;  /* 0x000000000000781c */ /* 0x000fe20003f2f008 */
[----:B------:R-:W3:Y:S01]  /*17b40*/  LDC R10, c[0x0][0x148] ;  /* 0x00005200ff0a7b82 */ /* 0x000ee20000000800 */
[----:B0-----:R-:W-:Y:S02]  /*17b50*/  I2FP.F32.U32 R2, R7 ;  /* 0x0000000700027245 */ /* 0x001fe40000201000 */
[----:B--2---:R-:W-:-:S03]  /*17b60*/  I2FP.F32.U32 R3, R5 ;  /* 0x0000000500037245 */ /* 0x004fc60000201000 */
[----:B------:R-:W-:Y:S01]  /*17b70*/  FMUL R2, R2, UR7 ;  /* 0x0000000702027c20 */ /* 0x000fe20008400000 */
[----:B------:R-:W-:Y:S02]  /*17b80*/  ULDC UR7, c[0x0][0x154] ;  /* 0x0000550000077ab9 */ /* 0x000fe40000000800 */
[----:B------:R-:W-:-:S03]  /*17b90*/  FMUL R9, R3, UR7 ;  /* 0x0000000703097c20 */ /* 0x000fc60008400000 */
[----:B------:R-:W0:Y:S08]  /*17ba0*/  F2I.U32.TRUNC.NTZ R2, R2 ;  /* 0x0000000200027305 */ /* 0x000e30000020f000 */
[----:B------:R-:W2:Y:S01]  /*17bb0*/  F2I.U32.TRUNC.NTZ R9, R9 ;  /* 0x0000000900097305 */ /* 0x000ea2000020f000 */
[----:B0-----:R-:W-:Y:S02]  /*17bc0*/  IMAD.MOV R3, RZ, RZ, -R2 ;  /* 0x000000ffff037224 */ /* 0x001fe400078e0a02 */
[----:B------:R-:W-:-:S02]  /*17bd0*/  IMAD.MOV.U32 R2, RZ, RZ, R13 ;  /* 0x000000ffff027224 */ /* 0x000fc400078e000d */
[----:B-1----:R-:W-:Y:S01]  /*17be0*/  IMAD R7, R4, R3, R7 ;  /* 0x0000000304077224 */ /* 0x002fe200078e0207 */
[----:B--2---:R-:W-:-:S05]  /*17bf0*/  IADD3 R3, -R9, RZ, RZ ;  /* 0x000000ff09037210 */ /* 0x004fca0007ffe1ff */
[----:B---3--:R-:W-:Y:S01]  /*17c00*/  @P1 IMAD R7, R10, R3, R5 ;  /* 0x000000030a071224 */ /* 0x008fe200078e0205 */
[----:B------:R-:W-:Y:S02]  /*17c10*/  ISETP.NE.U32.AND P1, PT, RZ, UR8, PT ;  /* 0x00000008ff007c0c */ /* 0x000fe4000bf25070 */
[----:B------:R-:W-:Y:S02]  /*17c20*/  MOV R3, R15 ;  /* 0x0000000f00037202 */ /* 0x000fe40000000f00 */
[----:B------:R-:W-:-:S13]  /*17c30*/  ISETP.NE.AND.EX P1, PT, RZ, UR9, PT, P1 ;  /* 0x00000009ff007c0c */ /* 0x000fda000bf25310 */
[----:B------:R-:W-:Y:S05]  /*17c40*/  @!P1 BRA `(.L_x_560) ;  /* 0x0000000000289947 */ /* 0x000fea0003800000 */
[----:B------:R-:W-:Y:S02]  /*17c50*/  ULDC UR7, c[0x0][0x634] ;  /* 0x00018d0000077ab9 */ /* 0x000fe40000000800 */
[----:B------:R-:W-:-:S05]  /*17c60*/  IADD3 R3, P1, R13, UR7, RZ ;  /* 0x000000070d037c10 */ /* 0x000fca000ff3e0ff */
[----:B------:R-:W-:-:S04]  /*17c70*/  IMAD.X R9, RZ, RZ, R15, P1 ;  /* 0x000000ffff097224 */ /* 0x000fc800008e060f */
[----:B------:R-:W-:-:S04]  /*17c80*/  IMAD.WIDE.U32 R4, R9, UR8, RZ ;  /* 0x0000000809047c25 */ /* 0x000fc8000f8e00ff */
[----:B------:R-:W-:-:S04]  /*17c90*/  IMAD.WIDE.U32 R4, P1, R3, UR9, R4 ;  /* 0x0000000903047c25 */ /* 0x000fc8000f820004 */
[----:B------:R-:W-:-:S04]  /*17ca0*/  IMAD.WIDE.U32 R2, R3, UR8, RZ ;  /* 0x0000000803027c25 */ /* 0x000fc8000f8e00ff */
[----:B------:R-:W-:Y:S01]  /*17cb0*/  IMAD.MOV.U32 R2, RZ, RZ, R5 ;  /* 0x000000ffff027224 */ /* 0x000fe200078e0005 */
[----:B------:R-:W-:Y:S02]  /*17cc0*/  IADD3 RZ, P3, R3, R4, RZ ;  /* 0x0000000403ff7210 */ /* 0x000fe40007f7e0ff */
[----:B------:R-:W-:-:S03]  /*17cd0*/  IADD3.X R3, RZ, RZ, RZ, P1, !PT ;  /* 0x000000ffff037210 */ /* 0x000fc60000ffe4ff */
[----:B------:R-:W-:-:S08]  /*17ce0*/  IMAD.WIDE.U32.X R2, R9, UR9, R2, P3 ;  /* 0x0000000909027c25 */ /* 0x000fd000098e0402 */
.L_x_560:
[--C-:B------:R-:W-:Y:S01]  /*17cf0*/  SHF.R.U64 R9, R2, UR10, R3.reuse ;  /* 0x0000000a02097c19 */ /* 0x100fe20008001203 */
[----:B------:R-:W-:Y:S01]  /*17d00*/  ULDC.64 UR8, c[0x0][0x620] ;  /* 0x0001880000087ab9 */ /* 0x000fe20000000a00 */
[----:B------:R-:W-:Y:S01]  /*17d10*/  SHF.R.U32.HI R2, RZ, UR10, R3 ;  /* 0x0000000aff027c19 */ /* 0x000fe20008011603 */
[----:B------:R-:W-:Y:S01]  /*17d20*/  ULDC UR7, c[0x0][0x618] ;  /* 0x0001860000077ab9 */ /* 0x000fe20000000800 */
[----:B------:R-:W-:Y:S02]  /*17d30*/  IADD3 R11, P1, RZ, -R9, RZ ;  /* 0x80000009ff0b7210 */ /* 0x000fe40007f3e0ff */
[----:B------:R-:W-:Y:S02]  /*17d40*/  MOV R3, R15 ;  /* 0x0000000f00037202 */ /* 0x000fe40000000f00 */
[----:B------:R-:W-:-:S05]  /*17d50*/  IADD3.X R2, RZ, ~R2, RZ, P1, !PT ;  /* 0x80000002ff027210 */ /* 0x000fca0000ffe4ff */
[----:B------:R-:W-:-:S04]  /*17d60*/  IMAD R2, R2, UR8, RZ ;  /* 0x0000000802027c24 */ /* 0x000fc8000f8e02ff */
[----:B------:R-:W-:Y:S02]  /*17d70*/  IMAD R5, R11, UR9, R2 ;  /* 0x000000090b057c24 */ /* 0x000fe4000f8e0202 */
[----:B------:R-:W-:-:S04]  /*17d80*/  IMAD.MOV.U32 R2, RZ, RZ, R13 ;  /* 0x000000ffff027224 */ /* 0x000fc800078e000d */
[----:B------:R-:W-:Y:S01]  /*17d90*/  IMAD.WIDE.U32 R2, R11, UR8, R2 ;  /* 0x000000080b027c25 */ /* 0x000fe2000f8e0002 */
[----:B------:R-:W-:Y:S02]  /*17da0*/  ULDC.64 UR8, c[0x0][0x640] ;  /* 0x0001900000087ab9 */ /* 0x000fe40000000a00 */
[----:B------:R-:W-:Y:S01]  /*17db0*/  ISETP.NE.U32.AND P1, PT, RZ, UR8, PT ;  /* 0x00000008ff007c0c */ /* 0x000fe2000bf25070 */
[----:B------:R-:W-:-:S03]  /*17dc0*/  IMAD.IADD R3, R3, 0x1, R5 ;  /* 0x0000000103037824 */ /* 0x000fc600078e0205 */
[----:B------:R-:W-:Y:S02]  /*17dd0*/  ISETP.NE.AND.EX P1, PT, RZ, UR9, PT, P1 ;  /* 0x00000009ff007c0c */ /* 0x000fe4000bf25310 */
[--C-:B------:R-:W-:Y:S02]  /*17de0*/  SHF.R.U64 R10, R2, UR7, R3.reuse ;  /* 0x00000007020a7c19 */ /* 0x100fe40008001203 */
[----:B------:R-:W-:Y:S01]  /*17df0*/  SHF.R.U32.HI R3, RZ, UR7, R3 ;  /* 0x00000007ff037c19 */ /* 0x000fe20008011603 */
[----:B------:R-:W-:-:S03]  /*17e00*/  ULDC UR7, c[0x0][0x608] ;  /* 0x0001820000077ab9 */ /* 0x000fc60000000800 */
[--C-:B------:R-:W-:Y:S02]  /*17e10*/  SHF.R.U64 R12, R10, UR7, R3.reuse ;  /* 0x000000070a0c7c19 */ /* 0x100fe40008001203 */
[----:B------:R-:W-:Y:S01]  /*17e20*/  SHF.R.U32.HI R3, RZ, UR7, R3 ;  /* 0x00000007ff037c19 */ /* 0x000fe20008011603 */
[----:B------:R-:W-:-:S03]  /*17e30*/  ULDC UR7, c[0x0][0x658] ;  /* 0x0001960000077ab9 */ /* 0x000fc60000000800 */
[--C-:B------:R-:W-:Y:S02]  /*17e40*/  SHF.R.U32.HI R13, RZ, UR7, R3.reuse ;  /* 0x00000007ff0d7c19 */ /* 0x100fe40008011603 */
[----:B------:R-:W-:-:S03]  /*17e50*/  SHF.R.U64 R11, R12, UR7, R3 ;  /* 0x000000070c0b7c19 */ /* 0x000fc60008001203 */
[----:B------:R-:W-:Y:S01]  /*17e60*/  IMAD.MOV.U32 R3, RZ, RZ, R13 ;  /* 0x000000ffff037224 */ /* 0x000fe200078e000d */
[----:B------:R-:W-:Y:S01]  /*17e70*/  MOV R2, R11 ;  /* 0x0000000b00027202 */ /* 0x000fe20000000f00 */
[----:B------:R-:W-:Y:S06]  /*17e80*/  @!P1 BRA `(.L_x_561) ;  /* 0x0000000000289947 */ /* 0x000fec0003800000 */
[----:B------:R-:W-:Y:S02]  /*17e90*/  ULDC UR7, c[0x0][0x64c] ;  /* 0x0001930000077ab9 */ /* 0x000fe40000000800 */
[----:B------:R-:W-:-:S04]  /*17ea0*/  IADD3 R3, P1, R11, UR7, RZ ;  /* 0x000000070b037c10 */ /* 0x000fc8000ff3e0ff */
[----:B------:R-:W-:-:S05]  /*17eb0*/  IADD3.X R13, RZ, R13, RZ, P1, !PT ;  /* 0x0000000dff0d7210 */ /* 0x000fca0000ffe4ff */
[----:B------:R-:W-:-:S04]  /*17ec0*/  IMAD.WIDE.U32 R4, R13, UR8, RZ ;  /* 0x000000080d047c25 */ /* 0x000fc8000f8e00ff */
[----:B------:R-:W-:-:S04]  /*17ed0*/  IMAD.WIDE.U32 R4, P1, R3, UR9, R4 ;  /* 0x0000000903047c25 */ /* 0x000fc8000f820004 */
[----:B------:R-:W-:Y:S01]  /*17ee0*/  IMAD.WIDE.U32 R2, R3, UR8, RZ ;  /* 0x0000000803027c25 */ /* 0x000fe2000f8e00ff */
[----:B------:R-:W-:-:S04]  /*17ef0*/  MOV R2, R5 ;  /* 0x0000000500027202 */ /* 0x000fc80000000f00 */
[----:B------:R-:W-:Y:S01]  /*17f00*/  IADD3 RZ, P3, R3, R4, RZ ;  /* 0x0000000403ff7210 */ /* 0x000fe20007f7e0ff */
[----:B------:R-:W-:-:S04]  /*17f10*/  IMAD.X R3, RZ, RZ, RZ, P1 ;  /* 0x000000ffff037224 */ /* 0x000fc800008e06ff */
[----:B------:R-:W-:-:S08]  /*17f20*/  IMAD.WIDE.U32.X R2, R13, UR9, R2, P3 ;  /* 0x000000090d027c25 */ /* 0x000fd000098e0402 */
.L_x_561:
[----:B------:R-:W-:Y:S01]  /*17f30*/  ULDC UR7, c[0x0][0x648] ;  /* 0x0001920000077ab9 */ /* 0x000fe20000000800 */
[----:B------:R-:W-:Y:S01]  /*17f40*/  LOP3.LUT R12, R12, UR6, RZ, 0xc0, !PT ;  /* 0x000000060c0c7c12 */ /* 0x000fe2000f8ec0ff */
[----:B------:R-:W-:Y:S01]  /*17f50*/  UISETP.NE.AND UP0, UPT, UR46, URZ, UPT ;  /* 0x0000003f2e00728c */ /* 0x000fe2000bf05270 */
[----:B------:R-:W-:Y:S01]  /*17f60*/  SHF.R.U64 R3, R2, UR7, R3 ;  /* 0x0000000702037c19 */ /* 0x000fe20008001203 */
[----:B------:R-:W-:Y:S01]  /*17f70*/  ULDC UR7, c[0x0][0x638] ;  /* 0x00018e0000077ab9 */ /* 0x000fe20000000800 */
[----:B------:R-:W-:-:S03]  /*17f80*/  LOP3.LUT R4, R10, UR4, RZ, 0xc0, !PT ;  /* 0x000000040a047c12 */ /* 0x000fc6000f8ec0ff */
[----:B------:R-:W-:Y:S01]  /*17f90*/  IMAD.MOV R2, RZ, RZ, -R3 ;  /* 0x000000ffff027224 */ /* 0x000fe200078e0a03 */
[----:B------:R-:W-:Y:S01]  /*17fa0*/  PLOP3.LUT P1, PT, PT, PT, UP0, 0x40, 0x0 ;  /* 0x000000000000781c */ /* 0x000fe20003f2e808 */
[----:B------:R-:W-:Y:S01]  /*17fb0*/  IMAD R12, R3, UR5, R12 ;  /* 0x00000005030c7c24 */ /* 0x000fe2000f8e020c */
[----:B------:R-:W-:Y:S01]  /*17fc0*/  PLOP3.LUT P3, PT, PT, PT, UP0, 0x40, 0x0 ;  /* 0x000000000000781c */ /* 0x000fe20003f6e808 */
[----:B------:R-:W-:Y:S01]  /*17fd0*/  IMAD R11, R2, UR7, R11 ;  /* 0x00000007020b7c24 */ /* 0x000fe2000f8e020b */
[----:B------:R-:W-:Y:S02]  /*17fe0*/  ULDC UR7, c[0x0][0x610] ;  /* 0x0001840000077ab9 */ /* 0x000fe40000000800 */
[----:B------:R-:W-:Y:S01]  /*17ff0*/  IMAD R7, R12, UR7, R7 ;  /* 0x000000070c077c24 */ /* 0x000fe2000f8e0207 */
[----:B------:R-:W-:Y:S02]  /*18000*/  ULDC UR7, c[0x0][0x600] ;  /* 0x0001800000077ab9 */ /* 0x000fe40000000800 */
[----:B------:R-:W-:-:S05]  /*18010*/  IMAD R4, R11, UR7, R4 ;  /* 0x000000070b047c24 */ /* 0x000fca000f8e0204 */
[----:B------:R-:W-:Y:S02]  /*18020*/  SEL R2, R4, R7, P1 ;  /* 0x0000000704027207 */ /* 0x000fe40000800000 */
[----:B------:R-:W-:Y:S02]  /*18030*/  SEL R3, R7, R4, P3 ;  /* 0x0000000407037207 */ /* 0x000fe40001800000 */
[----:B------:R-:W-:-:S07]  /*18040*/  MOV R4, 0x1 ;  /* 0x0000000100047802 */ /* 0x000fce0000000f00 */
.L_x_559:
[----:B------:R-:W-:Y:S05]  /*18050*/  BSYNC B1 ;  /* 0x0000000000017941 */ /* 0x000fea0003800000 */
.L_x_558:
[----:B------:R-:W-:-:S13]  /*18060*/  LOP3.LUT P1, RZ, R4, 0xff, RZ, 0xc0, !PT ;  /* 0x000000ff04ff7812 */ /* 0x000fda000782c0ff */
[----:B------:R-:W-:Y:S05]  /*18070*/  @P1 BRA `(.L_x_562) ;  /* 0xfffffff400241947 */ /* 0x000fea000383ffff */
[----:B------:R-:W-:Y:S05]  /*18080*/  BSYNC B0 ;  /* 0x0000000000007941 */ /* 0x000fea0003800000 */
.L_x_550:
[----:B------:R-:W-:-:S03]  /*18090*/  UMOV UR7, 0xffffffff ;  /* 0xffffffff00077882 */ /* 0x000fc60000000000 */
[----:B------:R-:W-:Y:S05]  /*180a0*/  BRA.DIV UR7, `(.L_x_563) ;  /* 0x0000000207f47947 */ /* 0x000fea000b800000 */
[----:B------:R-:W-:-:S13]  /*180b0*/  ELECT P6, URZ, PT ;  /* 0x00000000003f782f */ /* 0x000fda00038c0000 */
.L_x_576:
[----:B------:R-:W-:Y:S04]  /*180c0*/  BSSY B0, `(.L_x_564) ;  /* 0x0000023000007945 */ /* 0x000fe80003800000 */
[----:B------:R-:W-:Y:S05]  /*180d0*/  @!P6 BRA `(.L_x_565) ;  /* 0x000000000084e947 */ /* 0x000fea0003800000 */
[----:B------:R-:W-:-:S04]  /*180e0*/  ULOP3.LUT UR7, UR40, 0x2, URZ, 0xfc, !UPT ;  /* 0x0000000228077892 */ /* 0x000fc8000f8efc3f */
[----:B------:R-:W-:-:S06]  /*180f0*/  UISETP.NE.AND UP0, UPT, UR7, 0x3, UPT ;  /* 0x000000030700788c */ /* 0x000fcc000bf05270 */
[----:B------:R-:W-:-:S13]  /*18100*/  PLOP3.LUT P0, PT, PT, PT, UP0, 0x80, 0x0 ;  /* 0x000000000000781c */ /* 0x000fda0003f0f008 */
[----:B------:R-:W-:Y:S05]  /*18110*/  @!P0 BRA `(.L_x_566) ;  /* 0x0000000000048947 */ /* 0x000fea0003800000 */
[----:B------:R-:W-:Y:S01]  /*18120*/  BPT.TRAP 0x1 ;  /* 0x000000040000795c */ /* 0x000fe20000300000 */
.L_x_566:
[----:B------:R-:W0:Y:S01]  /*18130*/  S2R R3, SR_CgaCtaId ;  /* 0x0000000000037919 */ /* 0x000e220000008800 */
[----:B------:R-:W-:-:S04]  /*18140*/  MOV R2, 0x400 ;  /* 0x0000040000027802 */ /* 0x000fc80000000f00 */
[----:B0-----:R-:W-:Y:S02]  /*18150*/  LEA R3, R3, R2, 0x18 ;  /* 0x0000000203037211 */ /* 0x001fe400078ec0ff */
[----:B------:R-:W-:-:S03]  /*18160*/  SHF.L.U32 R2, R0, 0x1f, RZ ;  /* 0x0000001f00027819 */ /* 0x000fc600000006ff */
[----:B------:R-:W-:-:S05]  /*18170*/  VIADD R3, R3, 0x18 ;  /* 0x0000001803037836 */ /* 0x000fca0000000000 */
[----:B------:R-:W-:-:S04]  /*18180*/  LEA R5, R6, R3, 0x3 ;  /* 0x0000000306057211 */ /* 0x000fc800078e18ff */
[----:B------:R-:W0:Y:S02]  /*18190*/  SYNCS.PHASECHK.TRANS64.TRYWAIT P0, [R5+URZ], R2 ;  /* 0x00000002050075a7 */ /* 0x000e24000800017f */
[----:B0-----:R-:W-:Y:S05]  /*181a0*/  @!P0 BRA `(.L_x_567) ;  /* 0x0000000000d48947 */ /* 0x001fea0003800000 */
.L_x_577:
[----:B------:R-:W-:-:S05]  /*181b0*/  VIADD R6, R6, 0x1 ;  /* 0x0000000106067836 */ /* 0x000fca0000000000 */
[----:B------:R-:W-:-:S04]  /*181c0*/  ISETP.NE.AND P0, PT, R6, 0x3, PT ;  /* 0x000000030600780c */ /* 0x000fc80003f05270 */
[----:B0-----:R-:W-:Y:S02]  /*181d0*/  SEL R5, RZ, 0x1, P0 ;  /* 0x00000001ff057807 */ /* 0x001fe40000000000 */
[----:B------:R-:W-:Y:S02]  /*181e0*/  SEL R6, R6, RZ, P0 ;  /* 0x000000ff06067207 */ /* 0x000fe40000000000 */
[----:B------:R-:W-:Y:S02]  /*181f0*/  LOP3.LUT R5, R0, R5, RZ, 0x3c, !PT ;  /* 0x0000000500057212 */ /* 0x000fe400078e3cff */
[----:B------:R-:W-:Y:S02]  /*18200*/  LEA R7, R6, R3, 0x3 ;  /* 0x0000000306077211 */ /* 0x000fe400078e18ff */
[----:B------:R-:W-:-:S04]  /*18210*/  SHF.L.U32 R0, R5, 0x1f, RZ ;  /* 0x0000001f05007819 */ /* 0x000fc800000006ff */
[----:B------:R-:W0:Y:S02]  /*18220*/  SYNCS.PHASECHK.TRANS64.TRYWAIT P0, [R7+URZ], R0 ;  /* 0x00000000070075a7 */ /* 0x000e24000800017f */
[----:B0-----:R-:W-:Y:S05]  /*18230*/  @!P0 BRA `(.L_x_568) ;  /* 0x0000000000c48947 */ /* 0x001fea0003800000 */
.L_x_578:
[----:B0-----:R-:W-:-:S05]  /*18240*/  VIADD R0, R6, 0x1 ;  /* 0x0000000106007836 */ /* 0x001fca0000000000 */
[----:B------:R-:W-:-:S04]  /*18250*/  ISETP.NE.AND P0, PT, R0, 0x3, PT ;  /* 0x000000030000780c */ /* 0x000fc80003f05270 */
[----:B------:R-:W-:Y:S02]  /*18260*/  SEL R2, RZ, 0x1, P0 ;  /* 0x00000001ff027807 */ /* 0x000fe40000000000 */
[----:B------:R-:W-:Y:S02]  /*18270*/  SEL R0, R0, RZ, P0 ;  /* 0x000000ff00007207 */ /* 0x000fe40000000000 */
[----:B------:R-:W-:Y:S02]  /*18280*/  LOP3.LUT R2, R5, R2, RZ, 0x3c, !PT ;  /* 0x0000000205027212 */ /* 0x000fe400078e3cff */
[----:B------:R-:W-:Y:S02]  /*18290*/  LEA R3, R0, R3, 0x3 ;  /* 0x0000000300037211 */ /* 0x000fe400078e18ff */
[----:B------:R-:W-:-:S07]  /*182a0*/  SHF.L.U32 R0, R2, 0x1f, RZ ;  /* 0x0000001f02007819 */ /* 0x000fce00000006ff */
.L_x_569:
[----:B0-----:R0:W1:Y:S02]  /*182b0*/  SYNCS.PHASECHK.TRANS64.TRYWAIT P0, [R3+URZ], R0 ;  /* 0x00000000030075a7 */ /* 0x001064000800017f */
[----:B-1----:R-:W-:Y:S05]  /*182c0*/  @!P0 NANOSLEEP.SYNCS 0x989680 ;  /* 0x009896800000895d */ /* 0x002fea0003900000 */
[----:B------:R-:W1:Y:S02]  /*182d0*/  @!P0 SYNCS.PHASECHK.TRANS64 P0, [R3+URZ], R0 ;  /* 0x00000000030085a7 */ /* 0x000e64000800007f */
[----:B-1----:R-:W-:Y:S05]  /*182e0*/  @!P0 BRA `(.L_x_569) ;  /* 0xfffffffc00f08947 */ /* 0x002fea000383ffff */
.L_x_565:
[----:B------:R-:W-:Y:S05]  /*182f0*/  BSYNC B0 ;  /* 0x0000000000007941 */ /* 0x000fea0003800000 */
.L_x_564:
[----:B------:R-:W-:Y:S05]  /*18300*/  EXIT ;  /* 0x000000000000794d */ /* 0x000fea0003800000 */
.L_x_17:
[----:B-1----:R1:W3:Y:S02]  /*18310*/  SYNCS.PHASECHK.TRANS64.TRYWAIT P1, [R3+URZ], R2 ;  /* 0x00000002030075a7 */ /* 0x0022e4000802017f */
[----:B---3--:R-:W-:Y:S05]  /*18320*/  @!P1 NANOSLEEP.SYNCS 0x989680 ;  /* 0x009896800000995d */ /* 0x008fea0003900000 */
[----:B------:R-:W3:Y:S02]  /*18330*/  @!P1 SYNCS.PHASECHK.TRANS64 P1, [R3+URZ], R2 ;  /* 0x00000002030095a7 */ /* 0x000ee4000802007f */
[----:B---3--:R-:W-:Y:S05]  /*18340*/  @!P1 BRA `(.L_x_17) ;  /* 0xfffffffc00f09947 */ /* 0x008fea000383ffff */
[----:B------:R-:W-:Y:S05]  /*18350*/  BRA `(.L_x_16) ;  /* 0xfffffe90003c7947 */ /* 0x000fea000383ffff */
.L_x_22:
[----:B-1----:R1:W2:Y:S02]  /*18360*/  SYNCS.PHASECHK.TRANS64.TRYWAIT P1, [R2+URZ], R3 ;  /* 0x00000003020075a7 */ /* 0x0022a4000802017f */
[----:B--2---:R-:W-:Y:S05]  /*18370*/  @!P1 NANOSLEEP.SYNCS 0x989680 ;  /* 0x009896800000995d */ /* 0x004fea0003900000 */
[----:B------:R-:W2:Y:S02]  /*18380*/  @!P1 SYNCS.PHASECHK.TRANS64 P1, [R2+URZ], R3 ;  /* 0x00000003020095a7 */ /* 0x000ea4000802007f */
[----:B--2---:R-:W-:Y:S05]  /*18390*/  @!P1 BRA `(.L_x_22) ;  /* 0xfffffffc00f09947 */ /* 0x004fea000383ffff */
[----:B------:R-:W-:Y:S05]  /*183a0*/  BRA `(.L_x_21) ;  /* 0xfffffec400b87947 */ /* 0x000fea000383ffff */
.L_x_551:
[----:B------:R-:W-:Y:S01]  /*183b0*/  BSSY B1, `(.L_x_570) ;  /* 0x0000006000017945 */ /* 0x000fe20003800000 */
[----:B------:R-:W-:-:S07]  /*183c0*/  IMAD.MOV.U32 R15, RZ, RZ, -0x1 ;  /* 0xffffffffff0f7424 */ /* 0x000fce00078e00ff */
[----:B------:R-:W-:Y:S05]  /*183d0*/  WARPSYNC.COLLECTIVE R15, `(.L_x_571) ;  /* 0x000000000f0c7348 */ /* 0x000fea0003c00000 */
[----:B------:R-:W-:Y:S02]  /*183e0*/  ELECT P6, UR62, PT ;  /* 0x00000000003e782f */ /* 0x000fe400038c0000 */
[----:B------:R-:W-:Y:S01]  /*183f0*/  MOV R14, UR62 ;  /* 0x0000003e000e7c02 */ /* 0x000fe20008000f00 */
[----:B------:R-:W-:Y:S10]  /*18400*/  ENDCOLLECTIVE ;  /* 0x000000000000791b */ /* 0x000ff40003800000 */
.L_x_571:
[----:B------:R-:W-:Y:S05]  /*18410*/  BSYNC B1 ;  /* 0x0000000000017941 */ /* 0x000fea0003800000 */
.L_x_570:
[----:B------:R-:W-:Y:S05]  /*18420*/  BRA `(.L_x_572) ;  /* 0xfffffff000447947 */ /* 0x000fea000383ffff */
.L_x_554:
[----:B0-----:R0:W1:Y:S02]  /*18430*/  SYNCS.PHASECHK.TRANS64.TRYWAIT P1, [R10+URZ+0x18], R5 ;  /* 0x000018050a0075a7 */ /* 0x001064000802017f */
[----:B-1----:R-:W-:Y:S05]  /*18440*/  @!P1 NANOSLEEP.SYNCS 0x989680 ;  /* 0x009896800000995d */ /* 0x002fea0003900000 */
[----:B------:R-:W1:Y:S02]  /*18450*/  @!P1 SYNCS.PHASECHK.TRANS64 P1, [R10+URZ+0x18], R5 ;  /* 0x000018050a0095a7 */ /* 0x000e64000802007f */
[----:B-1----:R-:W-:Y:S05]  /*18460*/  @!P1 BRA `(.L_x_554) ;  /* 0xfffffffc00f09947 */ /* 0x002fea000383ffff */
[----:B------:R-:W-:Y:S05]  /*18470*/  BRA `(.L_x_573) ;  /* 0xfffffff000787947 */ /* 0x000fea000383ffff */
.L_x_563:
[----:B------:R-:W-:Y:S01]  /*18480*/  BSSY B0, `(.L_x_574) ;  /* 0x0000006000007945 */ /* 0x000fe20003800000 */
[----:B------:R-:W-:-:S07]  /*18490*/  MOV R15, 0xffffffff ;  /* 0xffffffff000f7802 */ /* 0x000fce0000000f00 */
[----:B------:R-:W-:Y:S05]  /*184a0*/  WARPSYNC.COLLECTIVE R15, `(.L_x_575) ;  /* 0x000000000f0c7348 */ /* 0x000fea0003c00000 */
[----:B------:R-:W-:Y:S02]  /*184b0*/  ELECT P6, UR62, PT ;  /* 0x00000000003e782f */ /* 0x000fe400038c0000 */
[----:B------:R-:W-:Y:S01]  /*184c0*/  MOV R14, UR62 ;  /* 0x0000003e000e7c02 */ /* 0x000fe20008000f00 */
[----:B------:R-:W-:Y:S10]  /*184d0*/  ENDCOLLECTIVE ;  /* 0x000000000000791b */ /* 0x000ff40003800000 */
.L_x_575:
[----:B------:R-:W-:Y:S05]  /*184e0*/  BSYNC B0 ;  /* 0x0000000000007941 */ /* 0x000fea0003800000 */
.L_x_574:
[----:B------:R-:W-:Y:S05]  /*184f0*/  BRA `(.L_x_576) ;  /* 0xfffffff800f07947 */ /* 0x000fea000383ffff */
.L_x_567:
[----:B0-----:R0:W1:Y:S02]  /*18500*/  SYNCS.PHASECHK.TRANS64.TRYWAIT P0, [R5+URZ], R2 ;  /* 0x00000002050075a7 */ /* 0x001064000800017f */
[----:B-1----:R-:W-:Y:S05]  /*18510*/  @!P0 NANOSLEEP.SYNCS 0x989680 ;  /* 0x009896800000895d */ /* 0x002fea0003900000 */
[----:B------:R-:W1:Y:S02]  /*18520*/  @!P0 SYNCS.PHASECHK.TRANS64 P0, [R5+URZ], R2 ;  /* 0x00000002050085a7 */ /* 0x000e64000800007f */
[----:B-1----:R-:W-:Y:S05]  /*18530*/  @!P0 BRA `(.L_x_567) ;  /* 0xfffffffc00f08947 */ /* 0x002fea000383ffff */
[----:B------:R-:W-:Y:S05]  /*18540*/  BRA `(.L_x_577) ;  /* 0xfffffffc00187947 */ /* 0x000fea000383ffff */
.L_x_568:
[----:B0-----:R0:W1:Y:S02]  /*18550*/  SYNCS.PHASECHK.TRANS64.TRYWAIT P0, [R7+URZ], R0 ;  /* 0x00000000070075a7 */ /* 0x001064000800017f */
[----:B-1----:R-:W-:Y:S05]  /*18560*/  @!P0 NANOSLEEP.SYNCS 0x989680 ;  /* 0x009896800000895d */ /* 0x002fea0003900000 */
[----:B------:R-:W1:Y:S02]  /*18570*/  @!P0 SYNCS.PHASECHK.TRANS64 P0, [R7+URZ], R0 ;  /* 0x00000000070085a7 */ /* 0x000e64000800007f */
[----:B-1----:R-:W-:Y:S05]  /*18580*/  @!P0 BRA `(.L_x_568) ;  /* 0xfffffffc00f08947 */ /* 0x002fea000383ffff */
[----:B------:R-:W-:Y:S05]  /*18590*/  BRA `(.L_x_578) ;  /* 0xfffffffc00287947 */ /* 0x000fea000383ffff */
.L_x_579:
[----:B------:R-:W-:-:S00]  /*185a0*/  BRA `(.L_x_579) ;  /* 0xfffffffc00fc7947 */ /* 0x000fc0000383ffff */
[----:B------:R-:W-:-:S00]  /*185b0*/  NOP ;  /* 0x0000000000007918 */ /* 0x000fc00000000000 */
        /* <DEDUP_REMOVED lines=12> */
.L_x_580:


//--------------------- .nv.global.init           --------------------------
	.section	.nv.global.init,"aw",@progbits
.nv.global.init:
	.type		$str$22,@object
	.size		$str$22,($str$23 - $str$22)
$str$22:
        /*0000*/ 	.byte	0x6b, 0x5f, 0x74, 0x69, 0x6c, 0x65, 0x5f, 0x63, 0x6f, 0x75, 0x6e, 0x74, 0x20, 0x3e, 0x3d, 0x20
        /*0010*/ 	.byte	0x31, 0x00
	.type		$str$23,@object
	.size		$str$23,(__unnamed_1 - $str$23)
$str$23:
        /*0012*/ 	.byte	0x2f, 0x74, 0x6d, 0x70, 0x2f, 0x63, 0x75, 0x74, 0x6c, 0x61, 0x73, 0x73, 0x5f, 0x73, 0x77, 0x65
        /*0022*/ 	.byte	0x65, 0x70, 0x5f, 0x73, 0x72, 0x63, 0x2f, 0x69, 0x6e, 0x63, 0x6c, 0x75, 0x64, 0x65, 0x2f, 0x63
        /*0032*/ 	.byte	0x75, 0x74, 0x6c, 0x61, 0x73, 0x73, 0x2f, 0x67, 0x65, 0x6d, 0x6d, 0x2f, 0x63, 0x6f, 0x6c, 0x6c
        /*0042*/ 	.byte	0x65, 0x63, 0x74, 0x69, 0x76, 0x65, 0x2f, 0x73, 0x6d, 0x39, 0x30, 0x5f, 0x6d, 0x6d, 0x61, 0x5f
        /*0052*/ 	.byte	0x74, 0x6d, 0x61, 0x5f, 0x67, 0x6d, 0x6d, 0x61, 0x5f, 0x73, 0x73, 0x5f, 0x77, 0x61, 0x72, 0x70
        /*0062*/ 	.byte	0x73, 0x70, 0x65, 0x63, 0x69, 0x61, 0x6c, 0x69, 0x7a, 0x65, 0x64, 0x2e, 0x68, 0x70, 0x70, 0x00
	.type		__unnamed_1,@object
	.size		__unnamed_1,(.L_0 - __unnamed_1)
__unnamed_1:
        /* <DEDUP_REMOVED lines=173> */
        /*0b42*/ 	.byte	0x6e, 0x74, 0x69, 0x74, 0x79, 0x5d, 0x00
.L_0:


//--------------------- .nv.shared._ZN7cutlass13device_kernelINS_4gemm6kernel13GemmUniversalIN4cute5tupleIJiiiiEEENS1_10collective13CollectiveMmaINS1_34MainloopSm90TmaGmmaWarpSpecializedILi3ENS5_IJNS4_1CILi1EEESB_SB_EEENS1_35KernelTmaWarpSpecializedCooperativeEEENS5_IJNSA_ILi256EEESF_NSA_ILi128EEEEEEaNS5_IJlSB_lEEEaSI_NS4_8TiledMMAINS4_8MMA_AtomIJNS4_4SM904GMMA27MMA_64x256x32_S32S8S8_SS_TNEEEENS4_6LayoutINS5_IJNSA_ILi2EEESB_SB_EEENS5_IJSB_NSA_ILi0EEESS_EEEEENS5_IJNS4_10UnderscoreESV_SV_EEEEENS4_13SM90_TMA_LOADENS4_14ComposedLayoutINS4_7SwizzleILi3ELi4ELi3EEENS4_18smem_ptr_flag_bitsILi8EEENSP_INS5_IJNSA_ILi8EEESG_EEENS5_IJSG_SB_EEEEEEEvNS4_8identityESY_S18_vS19_EENS_8epilogue10collective6detail29Sm90TmaWarpSpecializedAdapterINS1C_15DefaultEpilogueIaSI_SI_NS1B_6thread17LinearCombinationIaLi1EiiLNS1G_9ScaleType4KindE0ELNS_15FloatRoundStyleE2EaEENS1_15EpilogueDefaultEEEEEvvEEEEvNT_6ParamsE --------------------------
	.section	.nv.shared._ZN7cutlass13device_kernelINS_4gemm6kernel13GemmUniversalIN4cute5tupleIJiiiiEEENS1_10collective13CollectiveMmaINS1_34MainloopSm90TmaGmmaWarpSpecializedILi3ENS5_IJNS4_1CILi1EEESB_SB_EEENS1_35KernelTmaWarpSpecializedCooperativeEEENS5_IJNSA_ILi256EEESF_NSA_ILi128EEEEEEaNS5_IJlSB_lEEEaSI_NS4_8TiledMMAINS4_8MMA_AtomIJNS4_4SM904GMMA27MMA_64x256x32_S32S8S8_SS_TNEEEENS4_6LayoutINS5_IJNSA_ILi2EEESB_SB_EEENS5_IJSB_NSA_ILi0EEESS_EEEEENS5_IJNS4_10UnderscoreESV_SV_EEEEENS4_13SM90_TMA_LOADENS4_14ComposedLayoutINS4_7SwizzleILi3ELi4ELi3EEENS4_18smem_ptr_flag_bitsILi8EEENSP_INS5_IJNSA_ILi8EEESG_EEENS5_IJSG_SB_EEEEEEEvNS4_8identityESY_S18_vS19_EENS_8epilogue10collective6detail29Sm90TmaWarpSpecializedAdapterINS1C_15DefaultEpilogueIaSI_SI_NS1B_6thread17LinearCombinationIaLi1EiiLNS1G_9ScaleType4KindE0ELNS_15FloatRoundStyleE2EaEENS1_15EpilogueDefaultEEEEEvvEEEEvNT_6ParamsE,"aw",@nobits
	.sectionflags	@""
	.align	16
	.zero		1024


//--------------------- .nv.shared.reserved.0     --------------------------
	.section	.nv.shared.reserved.0,"aw",@nobits
	.weak		__nv_reservedSMEM_offset_0_alias
	.size		__nv_reservedSMEM_offset_0_alias, 0, 0
	.other		__nv_reservedSMEM_offset_0_alias,@"STO_CUDA_RESERVED_SHARED STV_DEFAULT"
__nv_reservedSMEM_offset_0_alias:
	.zero		0


//--------------------- .nv.global                --------------------------
	.section	.nv.global,"aw",@nobits
.nv.global:
	.type		_ZN40_INTERNAL_a4bae5d3_4_k_cu_c1e91c84_321684cute1_E,@object
	.size		_ZN40_INTERNAL_a4bae5d3_4_k_cu_c1e91c84_321684cute1_E,(_ZN40_INTERNAL_a4bae5d3_4_k_cu_c1e91c84_321684cuda3std3__45__cpo6cbeginE - _ZN40_INTERNAL_a4bae5d3_4_k_cu_c1e91c84_321684cute1_E)
_ZN40_INTERNAL_a4bae5d3_4_k_cu_c1e91c84_321684cute1_E:
	.zero		1
	.type		_ZN40_INTERNAL_a4bae5d3_4_k_cu_c1e91c84_321684cuda3std3__45__cpo6cbeginE,@object
	.size		_ZN40_INTERNAL_a4bae5d3_4_k_cu_c1e91c84_321684cuda3std3__45__cpo6cbeginE,(_ZN40_INTERNAL_a4bae5d3_4_k_cu_c1e91c84_321684cuda3std3__48in_placeE - _ZN40_INTERNAL_a4bae5d3_4_k_cu_c1e91c84_321684cuda3std3__45__cpo6cbeginE)
_ZN40_INTERNAL_a4bae5d3_4_k_cu_c1e91c84_321684cuda3std3__45__cpo6cbeginE:
	.zero		1
	.type		_ZN40_INTERNAL_a4bae5d3_4_k_cu_c1e91c84_321684cuda3std3__48in_placeE,@object
	.size		_ZN40_INTERNAL_a4bae5d3_4_k_cu_c1e91c84_321684cuda3std3__48in_placeE,(_ZN40_INTERNAL_a4bae5d3_4_k_cu_c1e91c84_321684cuda3std6ranges3__45__cpo9iter_moveE - _ZN40_INTERNAL_a4bae5d3_4_k_cu_c1e91c84_321684cuda3std3__48in_placeE)
_ZN40_INTERNAL_a4bae5d3_4_k_cu_c1e91c84_321684cuda3std3__48in_placeE:
	.zero		1
	.type		_ZN40_INTERNAL_a4bae5d3_4_k_cu_c1e91c84_321684cuda3std6ranges3__45__cpo9iter_moveE,@object
	.size		_ZN40_INTERNAL_a4bae5d3_4_k_cu_c1e91c84_321684cuda3std6ranges3__45__cpo9iter_moveE,(_ZN40_INTERNAL_a4bae5d3_4_k_cu_c1e91c84_321684cuda3std3__45__cpo5beginE - _ZN40_INTERNAL_a4bae5d3_4_k_cu_c1e91c84_321684cuda3std6ranges3__45__cpo9iter_moveE)
_ZN40_INTERNAL_a4bae5d3_4_k_cu_c1e91c84_321684cuda3std6ranges3__45__cpo9iter_moveE:
	.zero		1
	.type		_ZN40_INTERNAL_a4bae5d3_4_k_cu_c1e91c84_321684cuda3std3__45__cpo5beginE,@object
	.size		_ZN40_INTERNAL_a4bae5d3_4_k_cu_c1e91c84_321684cuda3std3__45__cpo5beginE,(_ZN40_INTERNAL_a4bae5d3_4_k_cu_c1e91c84_321684cuda3std3__442_GLOBAL__N__a4bae5d3_4_k_cu_c1e91c84_321686ignoreE - _ZN40_INTERNAL_a4bae5d3_4_k_cu_c1e91c84_321684cuda3std3__45__cpo5beginE)
_ZN40_INTERNAL_a4bae5d3_4_k_cu_c1e91c84_321684cuda3std3__45__cpo5beginE:
	.zero		1
	.type		_ZN40_INTERNAL_a4bae5d3_4_k_cu_c1e91c84_321684cuda3std3__442_GLOBAL__N__a4bae5d3_4_k_cu_c1e91c84_321686ignoreE,@object
	.size		_ZN40_INTERNAL_a4bae5d3_4_k_cu_c1e91c84_321684cuda3std3__442_GLOBAL__N__a4bae5d3_4_k_cu_c1e91c84_321686ignoreE,(_ZN40_INTERNAL_a4bae5d3_4_k_cu_c1e91c84_321684cute7productE - _ZN40_INTERNAL_a4bae5d3_4_k_cu_c1e91c84_321684cuda3std3__442_GLOBAL__N__a4bae5d3_4_k_cu_c1e91c84_321686ignoreE)
_ZN40_INTERNAL_a4bae5d3_4_k_cu_c1e91c84_321684cuda3std3__442_GLOBAL__N__a4bae5d3_4_k_cu_c1e91c84_321686ignoreE:
	.zero		1
	.type		_ZN40_INTERNAL_a4bae5d3_4_k_cu_c1e91c84_321684cute7productE,@object
	.size		_ZN40_INTERNAL_a4bae5d3_4_k_cu_c1e91c84_321684cute7productE,(_ZN40_INTERNAL_a4bae5d3_4_k_cu_c1e91c84_321684cuda3std3__45__cpo3endE - _ZN40_INTERNAL_a4bae5d3_4_k_cu_c1e91c84_321684cute7productE)
_ZN40_INTERNAL_a4bae5d3_4_k_cu_c1e91c84_321684cute7productE:
	.zero		1
	.type		_ZN40_INTERNAL_a4bae5d3_4_k_cu_c1e91c84_321684cuda3std3__45__cpo3endE,@object
	.size		_ZN40_INTERNAL_a4bae5d3_4_k_cu_c1e91c84_321684cuda3std3__45__cpo3endE,(_ZN40_INTERNAL_a4bae5d3_4_k_cu_c1e91c84_321684cuda3std3__419piecewise_constructE - _ZN40_INTERNAL_a4bae5d3_4_k_cu_c1e91c84_321684cuda3std3__45__cpo3endE)
_ZN40_INTERNAL_a4bae5d3_4_k_cu_c1e91c84_321684cuda3std3__45__cpo3endE:
	.zero		1
	.type		_ZN40_INTERNAL_a4bae5d3_4_k_cu_c1e91c84_321684cuda3std3__419piecewise_constructE,@object
	.size		_ZN40_INTERNAL_a4bae5d3_4_k_cu_c1e91c84_321684cuda3std3__419piecewise_constructE,(_ZN40_INTERNAL_a4bae5d3_4_k_cu_c1e91c84_321684cuda3std3__45__cpo4cendE - _ZN40_INTERNAL_a4bae5d3_4_k_cu_c1e91c84_321684cuda3std3__419piecewise_constructE)
_ZN40_INTERNAL_a4bae5d3_4_k_cu_c1e91c84_321684cuda3std3__419piecewise_constructE:
	.zero		1
	.type		_ZN40_INTERNAL_a4bae5d3_4_k_cu_c1e91c84_321684cuda3std3__45__cpo4cendE,@object
	.size		_ZN40_INTERNAL_a4bae5d3_4_k_cu_c1e91c84_321684cuda3std3__45__cpo4cendE,(_ZN40_INTERNAL_a4bae5d3_4_k_cu_c1e91c84_321684cuda3std6ranges3__45__cpo4swapE - _ZN40_INTERNAL_a4bae5d3_4_k_cu_c1e91c84_321684cuda3std3__45__cpo4cendE)
_ZN40_INTERNAL_a4bae5d3_4_k_cu_c1e91c84_321684cuda3std3__45__cpo4cendE:
	.zero		1
	.type		_ZN40_INTERNAL_a4bae5d3_4_k_cu_c1e91c84_321684cuda3std6ranges3__45__cpo4swapE,@object
	.size		_ZN40_INTERNAL_a4bae5d3_4_k_cu_c1e91c84_321684cuda3std6ranges3__45__cpo4swapE,(.L_8 - _ZN40_INTERNAL_a4bae5d3_4_k_cu_c1e91c84_321684cuda3std6ranges3__45__cpo4swapE)
_ZN40_INTERNAL_a4bae5d3_4_k_cu_c1e91c84_321684cuda3std6ranges3__45__cpo4swapE:
	.zero		1
.L_8:


//--------------------- .nv.constant0._ZN7cutlass13device_kernelINS_4gemm6kernel13GemmUniversalIN4cute5tupleIJiiiiEEENS1_10collective13CollectiveMmaINS1_34MainloopSm90TmaGmmaWarpSpecializedILi3ENS5_IJNS4_1CILi1EEESB_SB_EEENS1_35KernelTmaWarpSpecializedCooperativeEEENS5_IJNSA_ILi256EEESF_NSA_ILi128EEEEEEaNS5_IJlSB_lEEEaSI_NS4_8TiledMMAINS4_8MMA_AtomIJNS4_4SM904GMMA27MMA_64x256x32_S32S8S8_SS_TNEEEENS4_6LayoutINS5_IJNSA_ILi2EEESB_SB_EEENS5_IJSB_NSA_ILi0EEESS_EEEEENS5_IJNS4_10UnderscoreESV_SV_EEEEENS4_13SM90_TMA_LOADENS4_14ComposedLayoutINS4_7SwizzleILi3ELi4ELi3EEENS4_18smem_ptr_flag_bitsILi8EEENSP_INS5_IJNSA_ILi8EEESG_EEENS5_IJSG_SB_EEEEEEEvNS4_8identityESY_S18_vS19_EENS_8epilogue10collective6detail29Sm90TmaWarpSpecializedAdapterINS1C_15DefaultEpilogueIaSI_SI_NS1B_6thread17LinearCombinationIaLi1EiiLNS1G_9ScaleType4KindE0ELNS_15FloatRoundStyleE2EaEENS1_15EpilogueDefaultEEEEEvvEEEEvNT_6ParamsE --------------------------
	.section	.nv.constant0._ZN7cutlass13device_kernelINS_4gemm6kernel13GemmUniversalIN4cute5tupleIJiiiiEEENS1_10collective13CollectiveMmaINS1_34MainloopSm90TmaGmmaWarpSpecializedILi3ENS5_IJNS4_1CILi1EEESB_SB_EEENS1_35KernelTmaWarpSpecializedCooperativeEEENS5_IJNSA_ILi256EEESF_NSA_ILi128EEEEEEaNS5_IJlSB_lEEEaSI_NS4_8TiledMMAINS4_8MMA_AtomIJNS4_4SM904GMMA27MMA_64x256x32_S32S8S8_SS_TNEEEENS4_6LayoutINS5_IJNSA_ILi2EEESB_SB_EEENS5_IJSB_NSA_ILi0EEESS_EEEEENS5_IJNS4_10UnderscoreESV_SV_EEEEENS4_13SM90_TMA_LOADENS4_14ComposedLayoutINS4_7SwizzleILi3ELi4ELi3EEENS4_18smem_ptr_flag_bitsILi8EEENSP_INS5_IJNSA_ILi8EEESG_EEENS5_IJSG_SB_EEEEEEEvNS4_8identityESY_S18_vS19_EENS_8epilogue10collective6detail29Sm90TmaWarpSpecializedAdapterINS1C_15DefaultEpilogueIaSI_SI_NS1B_6thread17LinearCombinationIaLi1EiiLNS1G_9ScaleType4KindE0ELNS_15FloatRoundStyleE2EaEENS1_15EpilogueDefaultEEEEEvvEEEEvNT_6ParamsE,"a",@progbits
	.sectionflags	@""
	.align	4
.nv.constant0._ZN7cutlass13device_kernelINS_4gemm6kernel13GemmUniversalIN4cute5tupleIJiiiiEEENS1_10collective13CollectiveMmaINS1_34MainloopSm90TmaGmmaWarpSpecializedILi3ENS5_IJNS4_1CILi1EEESB_SB_EEENS1_35KernelTmaWarpSpecializedCooperativeEEENS5_IJNSA_ILi256EEESF_NSA_ILi128EEEEEEaNS5_IJlSB_lEEEaSI_NS4_8TiledMMAINS4_8MMA_AtomIJNS4_4SM904GMMA27MMA_64x256x32_S32S8S8_SS_TNEEEENS4_6LayoutINS5_IJNSA_ILi2EEESB_SB_EEENS5_IJSB_NSA_ILi0EEESS_EEEEENS5_IJNS4_10UnderscoreESV_SV_EEEEENS4_13SM90_TMA_LOADENS4_14ComposedLayoutINS4_7SwizzleILi3ELi4ELi3EEENS4_18smem_ptr_flag_bitsILi8EEENSP_INS5_IJNSA_ILi8EEESG_EEENS5_IJSG_SB_EEEEEEEvNS4_8identityESY_S18_vS19_EENS_8epilogue10collective6detail29Sm90TmaWarpSpecializedAdapterINS1C_15DefaultEpilogueIaSI_SI_NS1B_6thread17LinearCombinationIaLi1EiiLNS1G_9ScaleType4KindE0ELNS_15FloatRoundStyleE2EaEENS1_15EpilogueDefaultEEEEEvvEEEEvNT_6ParamsE:
	.zero		1664


//--------------------- SYMBOLS --------------------------

	.type		.nv.reservedSmem.offset0,@object
	.size		.nv.reservedSmem.offset0,0x4
	.type		__assertfail,@function
